//
// Generated by NVIDIA NVVM Compiler
//
// Compiler Build ID: CL-36424714
// Cuda compilation tools, release 13.0, V13.0.88
// Based on NVVM 20.0.0
//

.version 9.0
.target sm_100
.address_size 64

	// .globl	_Z11flashKernelIfEvPKT_S2_S2_PS0_S3_S3_iiiiii
.extern .shared .align 16 .b8 sharedMemory[];

.visible .entry _Z11flashKernelIfEvPKT_S2_S2_PS0_S3_S3_iiiiii(
	.param .u64 .ptr .align 1 _Z11flashKernelIfEvPKT_S2_S2_PS0_S3_S3_iiiiii_param_0,
	.param .u64 .ptr .align 1 _Z11flashKernelIfEvPKT_S2_S2_PS0_S3_S3_iiiiii_param_1,
	.param .u64 .ptr .align 1 _Z11flashKernelIfEvPKT_S2_S2_PS0_S3_S3_iiiiii_param_2,
	.param .u64 .ptr .align 1 _Z11flashKernelIfEvPKT_S2_S2_PS0_S3_S3_iiiiii_param_3,
	.param .u64 .ptr .align 1 _Z11flashKernelIfEvPKT_S2_S2_PS0_S3_S3_iiiiii_param_4,
	.param .u64 .ptr .align 1 _Z11flashKernelIfEvPKT_S2_S2_PS0_S3_S3_iiiiii_param_5,
	.param .u32 _Z11flashKernelIfEvPKT_S2_S2_PS0_S3_S3_iiiiii_param_6,
	.param .u32 _Z11flashKernelIfEvPKT_S2_S2_PS0_S3_S3_iiiiii_param_7,
	.param .u32 _Z11flashKernelIfEvPKT_S2_S2_PS0_S3_S3_iiiiii_param_8,
	.param .u32 _Z11flashKernelIfEvPKT_S2_S2_PS0_S3_S3_iiiiii_param_9,
	.param .u32 _Z11flashKernelIfEvPKT_S2_S2_PS0_S3_S3_iiiiii_param_10,
	.param .u32 _Z11flashKernelIfEvPKT_S2_S2_PS0_S3_S3_iiiiii_param_11
)
{
	.reg .pred 	%p<64>;
	.reg .b32 	%r<330>;
	.reg .b32 	%f<332>;
	.reg .b64 	%rd<84>;

	ld.param.u64 	%rd12, [_Z11flashKernelIfEvPKT_S2_S2_PS0_S3_S3_iiiiii_param_0];
	ld.param.u64 	%rd13, [_Z11flashKernelIfEvPKT_S2_S2_PS0_S3_S3_iiiiii_param_1];
	ld.param.u64 	%rd14, [_Z11flashKernelIfEvPKT_S2_S2_PS0_S3_S3_iiiiii_param_2];
	ld.param.u64 	%rd15, [_Z11flashKernelIfEvPKT_S2_S2_PS0_S3_S3_iiiiii_param_3];
	ld.param.u32 	%r93, [_Z11flashKernelIfEvPKT_S2_S2_PS0_S3_S3_iiiiii_param_6];
	ld.param.u32 	%r94, [_Z11flashKernelIfEvPKT_S2_S2_PS0_S3_S3_iiiiii_param_7];
	ld.param.u32 	%r95, [_Z11flashKernelIfEvPKT_S2_S2_PS0_S3_S3_iiiiii_param_8];
	ld.param.u32 	%r96, [_Z11flashKernelIfEvPKT_S2_S2_PS0_S3_S3_iiiiii_param_9];
	ld.param.u32 	%r97, [_Z11flashKernelIfEvPKT_S2_S2_PS0_S3_S3_iiiiii_param_10];
	ld.param.u32 	%r98, [_Z11flashKernelIfEvPKT_S2_S2_PS0_S3_S3_iiiiii_param_11];
	cvta.to.global.u64 	%rd1, %rd14;
	cvta.to.global.u64 	%rd2, %rd13;
	cvta.to.global.u64 	%rd3, %rd12;
	cvta.to.global.u64 	%rd4, %rd15;
	mov.u32 	%r1, %tid.x;
	mov.u32 	%r99, %ctaid.x;
	mov.u32 	%r100, %ctaid.y;
	mov.u32 	%r101, %nctaid.y;
	mul.lo.s32 	%r102, %r99, %r101;
	mul.lo.s32 	%r103, %r93, %r100;
	mad.lo.s32 	%r2, %r102, %r93, %r103;
	mul.lo.s32 	%r3, %r2, %r94;
	mul.lo.s32 	%r4, %r97, %r94;
	setp.lt.s32 	%p1, %r95, 1;
	@%p1 bra 	$L__BB0_66;
	shl.b32 	%r105, %r4, 2;
	mov.u32 	%r106, sharedMemory;
	add.s32 	%r5, %r106, %r105;
	mul.lo.s32 	%r6, %r93, %r1;
	add.s32 	%r7, %r3, %r6;
	add.s32 	%r8, %r2, %r1;
	add.s32 	%r9, %r93, -1;
	and.b32  	%r10, %r93, 7;
	and.b32  	%r11, %r93, 3;
	and.b32  	%r12, %r93, 15;
	and.b32  	%r13, %r94, 7;
	and.b32  	%r14, %r94, 3;
	and.b32  	%r15, %r94, 2147483640;
	and.b32  	%r16, %r94, 1;
	mov.b32 	%r17, 0;
$L__BB0_2:
	setp.lt.s32 	%p2, %r93, 1;
	@%p2 bra 	$L__BB0_14;
	shl.b32 	%r18, %r4, 2;
	setp.lt.u32 	%p3, %r9, 7;
	mov.b32 	%r301, 0;
	@%p3 bra 	$L__BB0_6;
	mov.b32 	%r299, 0;
$L__BB0_5:
	.pragma "nounroll";
	mad.lo.s32 	%r109, %r17, %r4, %r7;
	add.s32 	%r110, %r109, %r299;
	mul.wide.s32 	%rd16, %r110, 4;
	add.s64 	%rd17, %rd2, %rd16;
	ld.global.f32 	%f20, [%rd17];
	add.s32 	%r111, %r299, %r6;
	shl.b32 	%r112, %r111, 2;
	add.s32 	%r113, %r5, %r112;
	st.shared.f32 	[%r113], %f20;
	add.s64 	%rd18, %rd1, %rd16;
	ld.global.f32 	%f21, [%rd18];
	add.s32 	%r114, %r113, %r18;
	st.shared.f32 	[%r114], %f21;
	ld.global.f32 	%f22, [%rd17+4];
	st.shared.f32 	[%r113+4], %f22;
	ld.global.f32 	%f23, [%rd18+4];
	st.shared.f32 	[%r114+4], %f23;
	ld.global.f32 	%f24, [%rd17+8];
	st.shared.f32 	[%r113+8], %f24;
	ld.global.f32 	%f25, [%rd18+8];
	st.shared.f32 	[%r114+8], %f25;
	ld.global.f32 	%f26, [%rd17+12];
	st.shared.f32 	[%r113+12], %f26;
	ld.global.f32 	%f27, [%rd18+12];
	st.shared.f32 	[%r114+12], %f27;
	ld.global.f32 	%f28, [%rd17+16];
	st.shared.f32 	[%r113+16], %f28;
	ld.global.f32 	%f29, [%rd18+16];
	st.shared.f32 	[%r114+16], %f29;
	ld.global.f32 	%f30, [%rd17+20];
	st.shared.f32 	[%r113+20], %f30;
	ld.global.f32 	%f31, [%rd18+20];
	st.shared.f32 	[%r114+20], %f31;
	ld.global.f32 	%f32, [%rd17+24];
	st.shared.f32 	[%r113+24], %f32;
	ld.global.f32 	%f33, [%rd18+24];
	st.shared.f32 	[%r114+24], %f33;
	ld.global.f32 	%f34, [%rd17+28];
	st.shared.f32 	[%r113+28], %f34;
	ld.global.f32 	%f35, [%rd18+28];
	st.shared.f32 	[%r114+28], %f35;
	add.s32 	%r299, %r299, 8;
	and.b32  	%r301, %r93, 2147483640;
	setp.ne.s32 	%p4, %r299, %r301;
	@%p4 bra 	$L__BB0_5;
$L__BB0_6:
	setp.eq.s32 	%p5, %r10, 0;
	@%p5 bra 	$L__BB0_14;
	add.s32 	%r115, %r10, -1;
	setp.lt.u32 	%p6, %r115, 3;
	@%p6 bra 	$L__BB0_9;
	mad.lo.s32 	%r116, %r17, %r4, %r7;
	add.s32 	%r117, %r116, %r301;
	mul.wide.s32 	%rd19, %r117, 4;
	add.s64 	%rd20, %rd2, %rd19;
	ld.global.f32 	%f36, [%rd20];
	add.s32 	%r118, %r301, %r6;
	shl.b32 	%r119, %r118, 2;
	add.s32 	%r120, %r5, %r119;
	st.shared.f32 	[%r120], %f36;
	add.s64 	%rd21, %rd1, %rd19;
	ld.global.f32 	%f37, [%rd21];
	add.s32 	%r121, %r120, %r18;
	st.shared.f32 	[%r121], %f37;
	ld.global.f32 	%f38, [%rd20+4];
	st.shared.f32 	[%r120+4], %f38;
	ld.global.f32 	%f39, [%rd21+4];
	st.shared.f32 	[%r121+4], %f39;
	ld.global.f32 	%f40, [%rd20+8];
	st.shared.f32 	[%r120+8], %f40;
	ld.global.f32 	%f41, [%rd21+8];
	st.shared.f32 	[%r121+8], %f41;
	ld.global.f32 	%f42, [%rd20+12];
	st.shared.f32 	[%r120+12], %f42;
	ld.global.f32 	%f43, [%rd21+12];
	st.shared.f32 	[%r121+12], %f43;
	add.s32 	%r301, %r301, 4;
$L__BB0_9:
	setp.eq.s32 	%p7, %r11, 0;
	@%p7 bra 	$L__BB0_14;
	setp.eq.s32 	%p8, %r11, 1;
	@%p8 bra 	$L__BB0_12;
	mad.lo.s32 	%r122, %r17, %r4, %r7;
	add.s32 	%r123, %r122, %r301;
	mul.wide.s32 	%rd22, %r123, 4;
	add.s64 	%rd23, %rd2, %rd22;
	ld.global.f32 	%f44, [%rd23];
	add.s32 	%r124, %r301, %r6;
	shl.b32 	%r125, %r124, 2;
	add.s32 	%r126, %r5, %r125;
	st.shared.f32 	[%r126], %f44;
	add.s64 	%rd24, %rd1, %rd22;
	ld.global.f32 	%f45, [%rd24];
	add.s32 	%r127, %r126, %r18;
	st.shared.f32 	[%r127], %f45;
	ld.global.f32 	%f46, [%rd23+4];
	st.shared.f32 	[%r126+4], %f46;
	ld.global.f32 	%f47, [%rd24+4];
	st.shared.f32 	[%r127+4], %f47;
	add.s32 	%r301, %r301, 2;
$L__BB0_12:
	and.b32  	%r128, %r93, 1;
	setp.eq.b32 	%p9, %r128, 1;
	not.pred 	%p10, %p9;
	@%p10 bra 	$L__BB0_14;
	mad.lo.s32 	%r129, %r17, %r4, %r7;
	add.s32 	%r130, %r129, %r301;
	mul.wide.s32 	%rd25, %r130, 4;
	add.s64 	%rd26, %rd2, %rd25;
	ld.global.f32 	%f48, [%rd26];
	add.s32 	%r131, %r301, %r6;
	shl.b32 	%r132, %r131, 2;
	add.s32 	%r133, %r5, %r132;
	st.shared.f32 	[%r133], %f48;
	add.s64 	%rd27, %rd1, %rd25;
	ld.global.f32 	%f49, [%rd27];
	add.s32 	%r134, %r133, %r18;
	st.shared.f32 	[%r134], %f49;
$L__BB0_14:
	setp.lt.s32 	%p11, %r96, 1;
	bar.sync 	0;
	@%p11 bra 	$L__BB0_65;
	setp.lt.s32 	%p12, %r94, 1;
	@%p12 bra 	$L__BB0_44;
	mov.b32 	%r303, 0;
$L__BB0_17:
	setp.gt.s32 	%p36, %r93, 0;
	@%p36 bra 	$L__BB0_31;
$L__BB0_18:
	ld.param.u32 	%r296, [_Z11flashKernelIfEvPKT_S2_S2_PS0_S3_S3_iiiiii_param_10];
	setp.gt.s32 	%p46, %r296, 0;
	@%p46 bra 	$L__BB0_59;
	ld.param.u64 	%rd83, [_Z11flashKernelIfEvPKT_S2_S2_PS0_S3_S3_iiiiii_param_5];
	ld.param.u64 	%rd80, [_Z11flashKernelIfEvPKT_S2_S2_PS0_S3_S3_iiiiii_param_4];
	mad.lo.s32 	%r224, %r303, %r98, %r8;
	cvta.to.global.u64 	%rd59, %rd80;
	mul.wide.s32 	%rd60, %r224, 4;
	add.s64 	%rd5, %rd59, %rd60;
	cvta.to.global.u64 	%rd61, %rd83;
	add.s64 	%rd6, %rd61, %rd60;
	setp.lt.u32 	%p47, %r94, 8;
	ld.global.f32 	%f203, [%rd6];
	ld.global.f32 	%f204, [%rd5];
	max.f32 	%f1, %f204, 0fFF800000;
	sub.f32 	%f205, %f204, %f1;
	fma.rn.f32 	%f206, %f205, 0f3BBB989D, 0f3F000000;
	cvt.sat.f32.f32 	%f207, %f206;
	mov.f32 	%f208, 0f4B400001;
	mov.f32 	%f209, 0f437C0000;
	fma.rm.f32 	%f210, %f207, %f209, %f208;
	add.f32 	%f211, %f210, 0fCB40007F;
	neg.f32 	%f212, %f211;
	fma.rn.f32 	%f213, %f205, 0f3FB8AA3B, %f212;
	fma.rn.f32 	%f214, %f205, 0f32A57060, %f213;
	mov.b32 	%r225, %f210;
	shl.b32 	%r226, %r225, 23;
	mov.b32 	%f215, %r226;
	ex2.approx.ftz.f32 	%f216, %f214;
	mul.f32 	%f217, %f216, %f215;
	mul.f32 	%f218, %f203, %f217;
	mov.f32 	%f219, 0fFF800000;
	sub.f32 	%f220, %f219, %f1;
	fma.rn.f32 	%f221, %f220, 0f3BBB989D, 0f3F000000;
	cvt.sat.f32.f32 	%f222, %f221;
	fma.rm.f32 	%f223, %f222, %f209, %f208;
	add.f32 	%f224, %f223, 0fCB40007F;
	neg.f32 	%f225, %f224;
	fma.rn.f32 	%f226, %f220, 0f3FB8AA3B, %f225;
	fma.rn.f32 	%f227, %f220, 0f32A57060, %f226;
	mov.b32 	%r227, %f223;
	shl.b32 	%r228, %r227, 23;
	mov.b32 	%f228, %r228;
	ex2.approx.ftz.f32 	%f229, %f227;
	mul.f32 	%f230, %f229, %f228;
	mul.f32 	%f2, %f230, 0f00000000;
	add.f32 	%f3, %f218, %f2;
	rcp.rn.f32 	%f4, %f3;
	mad.lo.s32 	%r229, %r303, %r4, %r3;
	mov.u32 	%r230, %tid.x;
	mad.lo.s32 	%r31, %r94, %r230, %r229;
	mul.f32 	%f5, %f218, 0f00000000;
	mov.b32 	%r307, 0;
	@%p47 bra 	$L__BB0_22;
	mov.b32 	%r305, 0;
$L__BB0_21:
	.pragma "nounroll";
	add.s32 	%r232, %r31, %r305;
	mul.wide.s32 	%rd62, %r232, 4;
	add.s64 	%rd63, %rd4, %rd62;
	ld.global.f32 	%f231, [%rd63];
	fma.rn.f32 	%f232, %f5, %f231, %f2;
	mul.f32 	%f233, %f4, %f232;
	mad.lo.s32 	%r233, %r303, %r4, %r7;
	add.s32 	%r234, %r233, %r305;
	mul.wide.s32 	%rd64, %r234, 4;
	add.s64 	%rd65, %rd4, %rd64;
	st.global.f32 	[%rd65], %f233;
	ld.global.f32 	%f234, [%rd63+4];
	fma.rn.f32 	%f235, %f5, %f234, %f2;
	mul.f32 	%f236, %f4, %f235;
	st.global.f32 	[%rd65+4], %f236;
	ld.global.f32 	%f237, [%rd63+8];
	fma.rn.f32 	%f238, %f5, %f237, %f2;
	mul.f32 	%f239, %f4, %f238;
	st.global.f32 	[%rd65+8], %f239;
	ld.global.f32 	%f240, [%rd63+12];
	fma.rn.f32 	%f241, %f5, %f240, %f2;
	mul.f32 	%f242, %f4, %f241;
	st.global.f32 	[%rd65+12], %f242;
	ld.global.f32 	%f243, [%rd63+16];
	fma.rn.f32 	%f244, %f5, %f243, %f2;
	mul.f32 	%f245, %f4, %f244;
	st.global.f32 	[%rd65+16], %f245;
	ld.global.f32 	%f246, [%rd63+20];
	fma.rn.f32 	%f247, %f5, %f246, %f2;
	mul.f32 	%f248, %f4, %f247;
	st.global.f32 	[%rd65+20], %f248;
	ld.global.f32 	%f249, [%rd63+24];
	fma.rn.f32 	%f250, %f5, %f249, %f2;
	mul.f32 	%f251, %f4, %f250;
	st.global.f32 	[%rd65+24], %f251;
	ld.global.f32 	%f252, [%rd63+28];
	fma.rn.f32 	%f253, %f5, %f252, %f2;
	mul.f32 	%f254, %f4, %f253;
	st.global.f32 	[%rd65+28], %f254;
	add.s32 	%r305, %r305, 8;
	setp.ne.s32 	%p48, %r305, %r15;
	mov.u32 	%r307, %r15;
	@%p48 bra 	$L__BB0_21;
$L__BB0_22:
	setp.eq.s32 	%p49, %r13, 0;
	@%p49 bra 	$L__BB0_30;
	add.s32 	%r235, %r13, -1;
	setp.lt.u32 	%p50, %r235, 3;
	@%p50 bra 	$L__BB0_25;
	add.s32 	%r236, %r31, %r307;
	mul.wide.s32 	%rd66, %r236, 4;
	add.s64 	%rd67, %rd4, %rd66;
	ld.global.f32 	%f255, [%rd67];
	fma.rn.f32 	%f256, %f5, %f255, %f2;
	mul.f32 	%f257, %f4, %f256;
	mad.lo.s32 	%r237, %r303, %r4, %r7;
	add.s32 	%r238, %r237, %r307;
	mul.wide.s32 	%rd68, %r238, 4;
	add.s64 	%rd69, %rd4, %rd68;
	st.global.f32 	[%rd69], %f257;
	ld.global.f32 	%f258, [%rd67+4];
	fma.rn.f32 	%f259, %f5, %f258, %f2;
	mul.f32 	%f260, %f4, %f259;
	st.global.f32 	[%rd69+4], %f260;
	ld.global.f32 	%f261, [%rd67+8];
	fma.rn.f32 	%f262, %f5, %f261, %f2;
	mul.f32 	%f263, %f4, %f262;
	st.global.f32 	[%rd69+8], %f263;
	ld.global.f32 	%f264, [%rd67+12];
	fma.rn.f32 	%f265, %f5, %f264, %f2;
	mul.f32 	%f266, %f4, %f265;
	st.global.f32 	[%rd69+12], %f266;
	add.s32 	%r307, %r307, 4;
$L__BB0_25:
	setp.eq.s32 	%p51, %r14, 0;
	@%p51 bra 	$L__BB0_30;
	setp.eq.s32 	%p52, %r14, 1;
	@%p52 bra 	$L__BB0_28;
	add.s32 	%r239, %r31, %r307;
	mul.wide.s32 	%rd70, %r239, 4;
	add.s64 	%rd71, %rd4, %rd70;
	ld.global.f32 	%f267, [%rd71];
	fma.rn.f32 	%f268, %f5, %f267, %f2;
	mul.f32 	%f269, %f4, %f268;
	mad.lo.s32 	%r240, %r303, %r4, %r7;
	add.s32 	%r241, %r240, %r307;
	mul.wide.s32 	%rd72, %r241, 4;
	add.s64 	%rd73, %rd4, %rd72;
	st.global.f32 	[%rd73], %f269;
	ld.global.f32 	%f270, [%rd71+4];
	fma.rn.f32 	%f271, %f5, %f270, %f2;
	mul.f32 	%f272, %f4, %f271;
	st.global.f32 	[%rd73+4], %f272;
	add.s32 	%r307, %r307, 2;
$L__BB0_28:
	setp.eq.s32 	%p53, %r16, 0;
	@%p53 bra 	$L__BB0_30;
	add.s32 	%r242, %r31, %r307;
	mul.wide.s32 	%rd74, %r242, 4;
	add.s64 	%rd75, %rd4, %rd74;
	ld.global.f32 	%f273, [%rd75];
	fma.rn.f32 	%f274, %f5, %f273, %f2;
	mul.f32 	%f275, %f4, %f274;
	mad.lo.s32 	%r243, %r303, %r4, %r7;
	add.s32 	%r244, %r243, %r307;
	mul.wide.s32 	%rd76, %r244, 4;
	add.s64 	%rd77, %rd4, %rd76;
	st.global.f32 	[%rd77], %f275;
$L__BB0_30:
	st.global.f32 	[%rd6], %f3;
	st.global.f32 	[%rd5], %f1;
	add.s32 	%r303, %r303, 1;
	setp.eq.s32 	%p54, %r303, %r96;
	@%p54 bra 	$L__BB0_65;
	bra.uni 	$L__BB0_17;
$L__BB0_31:
	setp.lt.u32 	%p37, %r9, 15;
	mov.b32 	%r310, 0;
	@%p37 bra 	$L__BB0_34;
	mov.b32 	%r304, 0;
$L__BB0_33:
	.pragma "nounroll";
	mad.lo.s32 	%r198, %r303, %r4, %r7;
	add.s32 	%r199, %r198, %r304;
	mul.wide.s32 	%rd52, %r199, 4;
	add.s64 	%rd53, %rd3, %rd52;
	ld.global.f32 	%f172, [%rd53];
	add.s32 	%r200, %r304, %r6;
	shl.b32 	%r201, %r200, 2;
	mov.u32 	%r202, sharedMemory;
	add.s32 	%r203, %r202, %r201;
	st.shared.f32 	[%r203], %f172;
	ld.global.f32 	%f173, [%rd53+4];
	st.shared.f32 	[%r203+4], %f173;
	ld.global.f32 	%f174, [%rd53+8];
	st.shared.f32 	[%r203+8], %f174;
	ld.global.f32 	%f175, [%rd53+12];
	st.shared.f32 	[%r203+12], %f175;
	ld.global.f32 	%f176, [%rd53+16];
	st.shared.f32 	[%r203+16], %f176;
	ld.global.f32 	%f177, [%rd53+20];
	st.shared.f32 	[%r203+20], %f177;
	ld.global.f32 	%f178, [%rd53+24];
	st.shared.f32 	[%r203+24], %f178;
	ld.global.f32 	%f179, [%rd53+28];
	st.shared.f32 	[%r203+28], %f179;
	ld.global.f32 	%f180, [%rd53+32];
	st.shared.f32 	[%r203+32], %f180;
	ld.global.f32 	%f181, [%rd53+36];
	st.shared.f32 	[%r203+36], %f181;
	ld.global.f32 	%f182, [%rd53+40];
	st.shared.f32 	[%r203+40], %f182;
	ld.global.f32 	%f183, [%rd53+44];
	st.shared.f32 	[%r203+44], %f183;
	ld.global.f32 	%f184, [%rd53+48];
	st.shared.f32 	[%r203+48], %f184;
	ld.global.f32 	%f185, [%rd53+52];
	st.shared.f32 	[%r203+52], %f185;
	ld.global.f32 	%f186, [%rd53+56];
	st.shared.f32 	[%r203+56], %f186;
	ld.global.f32 	%f187, [%rd53+60];
	st.shared.f32 	[%r203+60], %f187;
	add.s32 	%r304, %r304, 16;
	and.b32  	%r310, %r93, 2147483632;
	setp.eq.s32 	%p38, %r304, %r310;
	@%p38 bra 	$L__BB0_34;
	bra.uni 	$L__BB0_33;
$L__BB0_34:
	setp.eq.s32 	%p39, %r12, 0;
	@%p39 bra 	$L__BB0_18;
	add.s32 	%r204, %r12, -1;
	setp.lt.u32 	%p40, %r204, 7;
	@%p40 bra 	$L__BB0_37;
	mad.lo.s32 	%r205, %r303, %r4, %r7;
	add.s32 	%r206, %r205, %r310;
	mul.wide.s32 	%rd54, %r206, 4;
	add.s64 	%rd55, %rd3, %rd54;
	ld.global.f32 	%f188, [%rd55];
	add.s32 	%r207, %r310, %r6;
	shl.b32 	%r208, %r207, 2;
	mov.u32 	%r209, sharedMemory;
	add.s32 	%r210, %r209, %r208;
	st.shared.f32 	[%r210], %f188;
	ld.global.f32 	%f189, [%rd55+4];
	st.shared.f32 	[%r210+4], %f189;
	ld.global.f32 	%f190, [%rd55+8];
	st.shared.f32 	[%r210+8], %f190;
	ld.global.f32 	%f191, [%rd55+12];
	st.shared.f32 	[%r210+12], %f191;
	ld.global.f32 	%f192, [%rd55+16];
	st.shared.f32 	[%r210+16], %f192;
	ld.global.f32 	%f193, [%rd55+20];
	st.shared.f32 	[%r210+20], %f193;
	ld.global.f32 	%f194, [%rd55+24];
	st.shared.f32 	[%r210+24], %f194;
	ld.global.f32 	%f195, [%rd55+28];
	st.shared.f32 	[%r210+28], %f195;
	add.s32 	%r310, %r310, 8;
$L__BB0_37:
	setp.eq.s32 	%p41, %r10, 0;
	@%p41 bra 	$L__BB0_18;
	add.s32 	%r211, %r10, -1;
	setp.lt.u32 	%p42, %r211, 3;
	@%p42 bra 	$L__BB0_40;
	mad.lo.s32 	%r212, %r303, %r4, %r7;
	add.s32 	%r213, %r212, %r310;
	mul.wide.s32 	%rd56, %r213, 4;
	add.s64 	%rd57, %rd3, %rd56;
	ld.global.f32 	%f196, [%rd57];
	add.s32 	%r214, %r310, %r6;
	shl.b32 	%r215, %r214, 2;
	mov.u32 	%r216, sharedMemory;
	add.s32 	%r217, %r216, %r215;
	st.shared.f32 	[%r217], %f196;
	ld.global.f32 	%f197, [%rd57+4];
	st.shared.f32 	[%r217+4], %f197;
	ld.global.f32 	%f198, [%rd57+8];
	st.shared.f32 	[%r217+8], %f198;
	ld.global.f32 	%f199, [%rd57+12];
	st.shared.f32 	[%r217+12], %f199;
	add.s32 	%r310, %r310, 4;
$L__BB0_40:
	setp.eq.s32 	%p43, %r11, 0;
	@%p43 bra 	$L__BB0_18;
	setp.eq.s32 	%p44, %r11, 1;
	mad.lo.s32 	%r218, %r303, %r4, %r7;
	add.s32 	%r219, %r218, %r310;
	mul.wide.s32 	%rd58, %r219, 4;
	add.s64 	%rd7, %rd3, %rd58;
	ld.global.f32 	%f200, [%rd7];
	add.s32 	%r220, %r310, %r6;
	shl.b32 	%r221, %r220, 2;
	mov.u32 	%r222, sharedMemory;
	add.s32 	%r44, %r222, %r221;
	st.shared.f32 	[%r44], %f200;
	@%p44 bra 	$L__BB0_18;
	setp.eq.s32 	%p45, %r11, 2;
	ld.global.f32 	%f201, [%rd7+4];
	st.shared.f32 	[%r44+4], %f201;
	@%p45 bra 	$L__BB0_18;
	ld.global.f32 	%f202, [%rd7+8];
	st.shared.f32 	[%r44+8], %f202;
	bra.uni 	$L__BB0_18;
$L__BB0_44:
	ld.param.u32 	%r295, [_Z11flashKernelIfEvPKT_S2_S2_PS0_S3_S3_iiiiii_param_10];
	and.b32  	%r46, %r93, 2147483632;
	setp.lt.s32 	%p13, %r295, 1;
	@%p13 bra 	$L__BB0_62;
	setp.gt.s32 	%p26, %r93, 0;
	@%p26 bra 	$L__BB0_46;
	bra.uni 	$L__BB0_59;
$L__BB0_46:
	setp.lt.u32 	%p27, %r9, 15;
	mov.b32 	%r314, 0;
	@%p27 bra 	$L__BB0_49;
	mov.b32 	%r312, 0;
	mov.u32 	%r179, sharedMemory;
$L__BB0_48:
	.pragma "nounroll";
	add.s32 	%r176, %r7, %r312;
	mul.wide.s32 	%rd45, %r176, 4;
	add.s64 	%rd46, %rd3, %rd45;
	ld.global.f32 	%f141, [%rd46];
	add.s32 	%r177, %r312, %r6;
	shl.b32 	%r178, %r177, 2;
	add.s32 	%r180, %r179, %r178;
	st.shared.f32 	[%r180], %f141;
	ld.global.f32 	%f142, [%rd46+4];
	st.shared.f32 	[%r180+4], %f142;
	ld.global.f32 	%f143, [%rd46+8];
	st.shared.f32 	[%r180+8], %f143;
	ld.global.f32 	%f144, [%rd46+12];
	st.shared.f32 	[%r180+12], %f144;
	ld.global.f32 	%f145, [%rd46+16];
	st.shared.f32 	[%r180+16], %f145;
	ld.global.f32 	%f146, [%rd46+20];
	st.shared.f32 	[%r180+20], %f146;
	ld.global.f32 	%f147, [%rd46+24];
	st.shared.f32 	[%r180+24], %f147;
	ld.global.f32 	%f148, [%rd46+28];
	st.shared.f32 	[%r180+28], %f148;
	ld.global.f32 	%f149, [%rd46+32];
	st.shared.f32 	[%r180+32], %f149;
	ld.global.f32 	%f150, [%rd46+36];
	st.shared.f32 	[%r180+36], %f150;
	ld.global.f32 	%f151, [%rd46+40];
	st.shared.f32 	[%r180+40], %f151;
	ld.global.f32 	%f152, [%rd46+44];
	st.shared.f32 	[%r180+44], %f152;
	ld.global.f32 	%f153, [%rd46+48];
	st.shared.f32 	[%r180+48], %f153;
	ld.global.f32 	%f154, [%rd46+52];
	st.shared.f32 	[%r180+52], %f154;
	ld.global.f32 	%f155, [%rd46+56];
	st.shared.f32 	[%r180+56], %f155;
	ld.global.f32 	%f156, [%rd46+60];
	st.shared.f32 	[%r180+60], %f156;
	add.s32 	%r312, %r312, 16;
	setp.eq.s32 	%p28, %r312, %r46;
	mov.u32 	%r314, %r46;
	@%p28 bra 	$L__BB0_49;
	bra.uni 	$L__BB0_48;
$L__BB0_49:
	setp.eq.s32 	%p29, %r12, 0;
	@%p29 bra 	$L__BB0_59;
	setp.lt.u32 	%p30, %r12, 8;
	@%p30 bra 	$L__BB0_52;
	add.s32 	%r181, %r7, %r314;
	mul.wide.s32 	%rd47, %r181, 4;
	add.s64 	%rd48, %rd3, %rd47;
	ld.global.f32 	%f157, [%rd48];
	add.s32 	%r182, %r314, %r6;
	shl.b32 	%r183, %r182, 2;
	mov.u32 	%r184, sharedMemory;
	add.s32 	%r185, %r184, %r183;
	st.shared.f32 	[%r185], %f157;
	ld.global.f32 	%f158, [%rd48+4];
	st.shared.f32 	[%r185+4], %f158;
	ld.global.f32 	%f159, [%rd48+8];
	st.shared.f32 	[%r185+8], %f159;
	ld.global.f32 	%f160, [%rd48+12];
	st.shared.f32 	[%r185+12], %f160;
	ld.global.f32 	%f161, [%rd48+16];
	st.shared.f32 	[%r185+16], %f161;
	ld.global.f32 	%f162, [%rd48+20];
	st.shared.f32 	[%r185+20], %f162;
	ld.global.f32 	%f163, [%rd48+24];
	st.shared.f32 	[%r185+24], %f163;
	ld.global.f32 	%f164, [%rd48+28];
	st.shared.f32 	[%r185+28], %f164;
	add.s32 	%r314, %r314, 8;
$L__BB0_52:
	setp.eq.s32 	%p31, %r10, 0;
	@%p31 bra 	$L__BB0_59;
	setp.lt.u32 	%p32, %r10, 4;
	@%p32 bra 	$L__BB0_55;
	add.s32 	%r186, %r7, %r314;
	mul.wide.s32 	%rd49, %r186, 4;
	add.s64 	%rd50, %rd3, %rd49;
	ld.global.f32 	%f165, [%rd50];
	add.s32 	%r187, %r314, %r6;
	shl.b32 	%r188, %r187, 2;
	mov.u32 	%r189, sharedMemory;
	add.s32 	%r190, %r189, %r188;
	st.shared.f32 	[%r190], %f165;
	ld.global.f32 	%f166, [%rd50+4];
	st.shared.f32 	[%r190+4], %f166;
	ld.global.f32 	%f167, [%rd50+8];
	st.shared.f32 	[%r190+8], %f167;
	ld.global.f32 	%f168, [%rd50+12];
	st.shared.f32 	[%r190+12], %f168;
	add.s32 	%r314, %r314, 4;
$L__BB0_55:
	setp.eq.s32 	%p33, %r11, 0;
	@%p33 bra 	$L__BB0_59;
	setp.eq.s32 	%p34, %r11, 1;
	add.s32 	%r191, %r7, %r314;
	mul.wide.s32 	%rd51, %r191, 4;
	add.s64 	%rd8, %rd3, %rd51;
	ld.global.f32 	%f169, [%rd8];
	add.s32 	%r192, %r314, %r6;
	shl.b32 	%r193, %r192, 2;
	mov.u32 	%r194, sharedMemory;
	add.s32 	%r54, %r194, %r193;
	st.shared.f32 	[%r54], %f169;
	@%p34 bra 	$L__BB0_59;
	setp.eq.s32 	%p35, %r11, 2;
	ld.global.f32 	%f170, [%rd8+4];
	st.shared.f32 	[%r54+4], %f170;
	@%p35 bra 	$L__BB0_59;
	ld.global.f32 	%f171, [%rd8+8];
	st.shared.f32 	[%r54+8], %f171;
$L__BB0_59:
	ld.param.u32 	%r297, [_Z11flashKernelIfEvPKT_S2_S2_PS0_S3_S3_iiiiii_param_10];
	mul.lo.s32 	%r245, %r297, %r94;
	shl.b32 	%r67, %r245, 2;
	add.s32 	%r246, %r5, %r67;
	add.s32 	%r68, %r246, %r67;
	setp.gt.s32 	%p56, %r94, 0;
	cvt.rn.f32.s32 	%f276, %r94;
	rsqrt.approx.f32 	%f6, %f276;
	mov.u32 	%r247, %tid.x;
	mul.lo.s32 	%r69, %r98, %r247;
	@%p56 bra 	$L__BB0_82;
	mul.f32 	%f7, %f6, 0f00000000;
	mov.b32 	%r329, 0;
$L__BB0_61:
	add.s32 	%r249, %r329, %r69;
	shl.b32 	%r250, %r249, 2;
	add.s32 	%r251, %r68, %r250;
	st.shared.f32 	[%r251], %f7;
	add.s32 	%r329, %r329, 1;
	bra.uni 	$L__BB0_61;
$L__BB0_62:
	setp.gt.s32 	%p14, %r93, 0;
	@%p14 bra 	$L__BB0_67;
	mov.b32 	%r321, 0;
$L__BB0_64:
	ld.param.u64 	%rd81, [_Z11flashKernelIfEvPKT_S2_S2_PS0_S3_S3_iiiiii_param_5];
	ld.param.u64 	%rd78, [_Z11flashKernelIfEvPKT_S2_S2_PS0_S3_S3_iiiiii_param_4];
	mad.lo.s32 	%r136, %r321, %r98, %r8;
	cvta.to.global.u64 	%rd28, %rd78;
	mul.wide.s32 	%rd29, %r136, 4;
	add.s64 	%rd30, %rd28, %rd29;
	ld.global.f32 	%f50, [%rd30];
	cvta.to.global.u64 	%rd31, %rd81;
	add.s64 	%rd32, %rd31, %rd29;
	ld.global.f32 	%f51, [%rd32];
	max.f32 	%f52, %f50, 0fFF800000;
	sub.f32 	%f53, %f50, %f52;
	fma.rn.f32 	%f54, %f53, 0f3BBB989D, 0f3F000000;
	cvt.sat.f32.f32 	%f55, %f54;
	mov.f32 	%f56, 0f4B400001;
	mov.f32 	%f57, 0f437C0000;
	fma.rm.f32 	%f58, %f55, %f57, %f56;
	add.f32 	%f59, %f58, 0fCB40007F;
	neg.f32 	%f60, %f59;
	fma.rn.f32 	%f61, %f53, 0f3FB8AA3B, %f60;
	fma.rn.f32 	%f62, %f53, 0f32A57060, %f61;
	mov.b32 	%r137, %f58;
	shl.b32 	%r138, %r137, 23;
	mov.b32 	%f63, %r138;
	ex2.approx.ftz.f32 	%f64, %f62;
	mul.f32 	%f65, %f64, %f63;
	mov.f32 	%f66, 0fFF800000;
	sub.f32 	%f67, %f66, %f52;
	fma.rn.f32 	%f68, %f67, 0f3BBB989D, 0f3F000000;
	cvt.sat.f32.f32 	%f69, %f68;
	fma.rm.f32 	%f70, %f69, %f57, %f56;
	add.f32 	%f71, %f70, 0fCB40007F;
	neg.f32 	%f72, %f71;
	fma.rn.f32 	%f73, %f67, 0f3FB8AA3B, %f72;
	fma.rn.f32 	%f74, %f67, 0f32A57060, %f73;
	mov.b32 	%r139, %f70;
	shl.b32 	%r140, %r139, 23;
	mov.b32 	%f75, %r140;
	ex2.approx.ftz.f32 	%f76, %f74;
	mul.f32 	%f77, %f76, %f75;
	mul.f32 	%f78, %f77, 0f00000000;
	fma.rn.f32 	%f79, %f51, %f65, %f78;
	st.global.f32 	[%rd32], %f79;
	st.global.f32 	[%rd30], %f52;
	add.s32 	%r321, %r321, 1;
	setp.eq.s32 	%p15, %r321, %r96;
	@%p15 bra 	$L__BB0_65;
	bra.uni 	$L__BB0_64;
$L__BB0_65:
	bar.sync 	0;
	add.s32 	%r17, %r17, 1;
	setp.ne.s32 	%p55, %r17, %r95;
	@%p55 bra 	$L__BB0_2;
$L__BB0_66:
	ret;
$L__BB0_67:
	mov.b32 	%r316, 0;
$L__BB0_68:
	setp.lt.u32 	%p16, %r9, 15;
	mov.b32 	%r319, 0;
	@%p16 bra 	$L__BB0_71;
	mov.b32 	%r317, 0;
$L__BB0_70:
	.pragma "nounroll";
	mad.lo.s32 	%r144, %r316, %r4, %r7;
	add.s32 	%r145, %r144, %r317;
	mul.wide.s32 	%rd33, %r145, 4;
	add.s64 	%rd34, %rd3, %rd33;
	ld.global.f32 	%f80, [%rd34];
	add.s32 	%r146, %r317, %r6;
	shl.b32 	%r147, %r146, 2;
	mov.u32 	%r148, sharedMemory;
	add.s32 	%r149, %r148, %r147;
	st.shared.f32 	[%r149], %f80;
	ld.global.f32 	%f81, [%rd34+4];
	st.shared.f32 	[%r149+4], %f81;
	ld.global.f32 	%f82, [%rd34+8];
	st.shared.f32 	[%r149+8], %f82;
	ld.global.f32 	%f83, [%rd34+12];
	st.shared.f32 	[%r149+12], %f83;
	ld.global.f32 	%f84, [%rd34+16];
	st.shared.f32 	[%r149+16], %f84;
	ld.global.f32 	%f85, [%rd34+20];
	st.shared.f32 	[%r149+20], %f85;
	ld.global.f32 	%f86, [%rd34+24];
	st.shared.f32 	[%r149+24], %f86;
	ld.global.f32 	%f87, [%rd34+28];
	st.shared.f32 	[%r149+28], %f87;
	ld.global.f32 	%f88, [%rd34+32];
	st.shared.f32 	[%r149+32], %f88;
	ld.global.f32 	%f89, [%rd34+36];
	st.shared.f32 	[%r149+36], %f89;
	ld.global.f32 	%f90, [%rd34+40];
	st.shared.f32 	[%r149+40], %f90;
	ld.global.f32 	%f91, [%rd34+44];
	st.shared.f32 	[%r149+44], %f91;
	ld.global.f32 	%f92, [%rd34+48];
	st.shared.f32 	[%r149+48], %f92;
	ld.global.f32 	%f93, [%rd34+52];
	st.shared.f32 	[%r149+52], %f93;
	ld.global.f32 	%f94, [%rd34+56];
	st.shared.f32 	[%r149+56], %f94;
	ld.global.f32 	%f95, [%rd34+60];
	st.shared.f32 	[%r149+60], %f95;
	add.s32 	%r317, %r317, 16;
	setp.ne.s32 	%p17, %r317, %r46;
	mov.u32 	%r319, %r46;
	@%p17 bra 	$L__BB0_70;
$L__BB0_71:
	setp.eq.s32 	%p18, %r12, 0;
	@%p18 bra 	$L__BB0_81;
	add.s32 	%r150, %r12, -1;
	setp.lt.u32 	%p19, %r150, 7;
	@%p19 bra 	$L__BB0_74;
	mad.lo.s32 	%r151, %r316, %r4, %r7;
	add.s32 	%r152, %r151, %r319;
	mul.wide.s32 	%rd35, %r152, 4;
	add.s64 	%rd36, %rd3, %rd35;
	ld.global.f32 	%f96, [%rd36];
	add.s32 	%r153, %r319, %r6;
	shl.b32 	%r154, %r153, 2;
	mov.u32 	%r155, sharedMemory;
	add.s32 	%r156, %r155, %r154;
	st.shared.f32 	[%r156], %f96;
	ld.global.f32 	%f97, [%rd36+4];
	st.shared.f32 	[%r156+4], %f97;
	ld.global.f32 	%f98, [%rd36+8];
	st.shared.f32 	[%r156+8], %f98;
	ld.global.f32 	%f99, [%rd36+12];
	st.shared.f32 	[%r156+12], %f99;
	ld.global.f32 	%f100, [%rd36+16];
	st.shared.f32 	[%r156+16], %f100;
	ld.global.f32 	%f101, [%rd36+20];
	st.shared.f32 	[%r156+20], %f101;
	ld.global.f32 	%f102, [%rd36+24];
	st.shared.f32 	[%r156+24], %f102;
	ld.global.f32 	%f103, [%rd36+28];
	st.shared.f32 	[%r156+28], %f103;
	add.s32 	%r319, %r319, 8;
$L__BB0_74:
	setp.eq.s32 	%p20, %r10, 0;
	@%p20 bra 	$L__BB0_81;
	add.s32 	%r157, %r10, -1;
	setp.lt.u32 	%p21, %r157, 3;
	@%p21 bra 	$L__BB0_77;
	mad.lo.s32 	%r158, %r316, %r4, %r7;
	add.s32 	%r159, %r158, %r319;
	mul.wide.s32 	%rd37, %r159, 4;
	add.s64 	%rd38, %rd3, %rd37;
	ld.global.f32 	%f104, [%rd38];
	add.s32 	%r160, %r319, %r6;
	shl.b32 	%r161, %r160, 2;
	mov.u32 	%r162, sharedMemory;
	add.s32 	%r163, %r162, %r161;
	st.shared.f32 	[%r163], %f104;
	ld.global.f32 	%f105, [%rd38+4];
	st.shared.f32 	[%r163+4], %f105;
	ld.global.f32 	%f106, [%rd38+8];
	st.shared.f32 	[%r163+8], %f106;
	ld.global.f32 	%f107, [%rd38+12];
	st.shared.f32 	[%r163+12], %f107;
	add.s32 	%r319, %r319, 4;
$L__BB0_77:
	setp.eq.s32 	%p22, %r11, 0;
	@%p22 bra 	$L__BB0_81;
	setp.eq.s32 	%p23, %r11, 1;
	mad.lo.s32 	%r164, %r316, %r4, %r7;
	add.s32 	%r165, %r164, %r319;
	mul.wide.s32 	%rd39, %r165, 4;
	add.s64 	%rd9, %rd3, %rd39;
	ld.global.f32 	%f108, [%rd9];
	add.s32 	%r166, %r319, %r6;
	shl.b32 	%r167, %r166, 2;
	mov.u32 	%r168, sharedMemory;
	add.s32 	%r63, %r168, %r167;
	st.shared.f32 	[%r63], %f108;
	@%p23 bra 	$L__BB0_81;
	setp.eq.s32 	%p24, %r11, 2;
	ld.global.f32 	%f109, [%rd9+4];
	st.shared.f32 	[%r63+4], %f109;
	@%p24 bra 	$L__BB0_81;
	ld.global.f32 	%f110, [%rd9+8];
	st.shared.f32 	[%r63+8], %f110;
$L__BB0_81:
	ld.param.u64 	%rd82, [_Z11flashKernelIfEvPKT_S2_S2_PS0_S3_S3_iiiiii_param_5];
	ld.param.u64 	%rd79, [_Z11flashKernelIfEvPKT_S2_S2_PS0_S3_S3_iiiiii_param_4];
	mad.lo.s32 	%r169, %r316, %r98, %r8;
	cvta.to.global.u64 	%rd40, %rd79;
	mul.wide.s32 	%rd41, %r169, 4;
	add.s64 	%rd42, %rd40, %rd41;
	ld.global.f32 	%f111, [%rd42];
	cvta.to.global.u64 	%rd43, %rd82;
	add.s64 	%rd44, %rd43, %rd41;
	ld.global.f32 	%f112, [%rd44];
	max.f32 	%f113, %f111, 0fFF800000;
	sub.f32 	%f114, %f111, %f113;
	fma.rn.f32 	%f115, %f114, 0f3BBB989D, 0f3F000000;
	cvt.sat.f32.f32 	%f116, %f115;
	mov.f32 	%f117, 0f4B400001;
	mov.f32 	%f118, 0f437C0000;
	fma.rm.f32 	%f119, %f116, %f118, %f117;
	add.f32 	%f120, %f119, 0fCB40007F;
	neg.f32 	%f121, %f120;
	fma.rn.f32 	%f122, %f114, 0f3FB8AA3B, %f121;
	fma.rn.f32 	%f123, %f114, 0f32A57060, %f122;
	mov.b32 	%r170, %f119;
	shl.b32 	%r171, %r170, 23;
	mov.b32 	%f124, %r171;
	ex2.approx.ftz.f32 	%f125, %f123;
	mul.f32 	%f126, %f125, %f124;
	mov.f32 	%f127, 0fFF800000;
	sub.f32 	%f128, %f127, %f113;
	fma.rn.f32 	%f129, %f128, 0f3BBB989D, 0f3F000000;
	cvt.sat.f32.f32 	%f130, %f129;
	fma.rm.f32 	%f131, %f130, %f118, %f117;
	add.f32 	%f132, %f131, 0fCB40007F;
	neg.f32 	%f133, %f132;
	fma.rn.f32 	%f134, %f128, 0f3FB8AA3B, %f133;
	fma.rn.f32 	%f135, %f128, 0f32A57060, %f134;
	mov.b32 	%r172, %f131;
	shl.b32 	%r173, %r172, 23;
	mov.b32 	%f136, %r173;
	ex2.approx.ftz.f32 	%f137, %f135;
	mul.f32 	%f138, %f137, %f136;
	mul.f32 	%f139, %f138, 0f00000000;
	fma.rn.f32 	%f140, %f112, %f126, %f139;
	st.global.f32 	[%rd44], %f140;
	st.global.f32 	[%rd42], %f113;
	add.s32 	%r316, %r316, 1;
	setp.eq.s32 	%p25, %r316, %r96;
	@%p25 bra 	$L__BB0_65;
	bra.uni 	$L__BB0_68;
$L__BB0_82:
	and.b32  	%r253, %r94, 2147483640;
	neg.s32 	%r70, %r253;
	mov.u32 	%r254, sharedMemory;
	add.s32 	%r71, %r254, %r67;
	shl.b32 	%r72, %r93, 5;
	shl.b32 	%r73, %r93, 2;
	mov.b32 	%r322, 0;
$L__BB0_83:
	setp.lt.u32 	%p57, %r94, 8;
	mul.lo.s32 	%r75, %r322, %r93;
	mov.f32 	%f331, 0f00000000;
	mov.b32 	%r327, 0;
	@%p57 bra 	$L__BB0_86;
	shl.b32 	%r256, %r322, 2;
	add.s32 	%r324, %r71, %r256;
	mad.lo.s32 	%r258, %r73, %r322, %r254;
	add.s32 	%r323, %r258, 16;
	mov.f32 	%f331, 0f00000000;
	mov.u32 	%r325, %r70;
$L__BB0_85:
	.pragma "nounroll";
	ld.shared.f32 	%f280, [%r323+-16];
	ld.shared.f32 	%f281, [%r324];
	fma.rn.f32 	%f282, %f280, %f281, %f331;
	ld.shared.f32 	%f283, [%r323+-12];
	add.s32 	%r259, %r324, %r73;
	ld.shared.f32 	%f284, [%r259];
	fma.rn.f32 	%f285, %f283, %f284, %f282;
	ld.shared.f32 	%f286, [%r323+-8];
	add.s32 	%r260, %r259, %r73;
	ld.shared.f32 	%f287, [%r260];
	fma.rn.f32 	%f288, %f286, %f287, %f285;
	ld.shared.f32 	%f289, [%r323+-4];
	add.s32 	%r261, %r260, %r73;
	ld.shared.f32 	%f290, [%r261];
	fma.rn.f32 	%f291, %f289, %f290, %f288;
	ld.shared.f32 	%f292, [%r323];
	add.s32 	%r262, %r261, %r73;
	ld.shared.f32 	%f293, [%r262];
	fma.rn.f32 	%f294, %f292, %f293, %f291;
	ld.shared.f32 	%f295, [%r323+4];
	add.s32 	%r263, %r262, %r73;
	ld.shared.f32 	%f296, [%r263];
	fma.rn.f32 	%f297, %f295, %f296, %f294;
	ld.shared.f32 	%f298, [%r323+8];
	add.s32 	%r264, %r263, %r73;
	ld.shared.f32 	%f299, [%r264];
	fma.rn.f32 	%f300, %f298, %f299, %f297;
	ld.shared.f32 	%f301, [%r323+12];
	add.s32 	%r265, %r264, %r73;
	ld.shared.f32 	%f302, [%r265];
	fma.rn.f32 	%f331, %f301, %f302, %f300;
	add.s32 	%r325, %r325, 8;
	add.s32 	%r324, %r324, %r72;
	add.s32 	%r323, %r323, 32;
	setp.ne.s32 	%p58, %r325, 0;
	mov.u32 	%r327, %r15;
	@%p58 bra 	$L__BB0_85;
$L__BB0_86:
	setp.eq.s32 	%p59, %r13, 0;
	@%p59 bra 	$L__BB0_94;
	add.s32 	%r266, %r13, -1;
	setp.lt.u32 	%p60, %r266, 3;
	@%p60 bra 	$L__BB0_89;
	add.s32 	%r267, %r327, %r75;
	shl.b32 	%r268, %r267, 2;
	add.s32 	%r270, %r254, %r268;
	ld.shared.f32 	%f304, [%r270];
	mad.lo.s32 	%r271, %r327, %r93, %r322;
	shl.b32 	%r272, %r271, 2;
	add.s32 	%r273, %r5, %r272;
	ld.shared.f32 	%f305, [%r273];
	fma.rn.f32 	%f306, %f304, %f305, %f331;
	ld.shared.f32 	%f307, [%r270+4];
	add.s32 	%r274, %r273, %r73;
	ld.shared.f32 	%f308, [%r274];
	fma.rn.f32 	%f309, %f307, %f308, %f306;
	ld.shared.f32 	%f310, [%r270+8];
	add.s32 	%r275, %r274, %r73;
	ld.shared.f32 	%f311, [%r275];
	fma.rn.f32 	%f312, %f310, %f311, %f309;
	ld.shared.f32 	%f313, [%r270+12];
	add.s32 	%r276, %r275, %r73;
	ld.shared.f32 	%f314, [%r276];
	fma.rn.f32 	%f331, %f313, %f314, %f312;
	add.s32 	%r327, %r327, 4;
$L__BB0_89:
	setp.eq.s32 	%p61, %r14, 0;
	@%p61 bra 	$L__BB0_94;
	setp.eq.s32 	%p62, %r14, 1;
	@%p62 bra 	$L__BB0_92;
	add.s32 	%r277, %r327, %r75;
	shl.b32 	%r278, %r277, 2;
	add.s32 	%r280, %r254, %r278;
	ld.shared.f32 	%f316, [%r280];
	mad.lo.s32 	%r281, %r327, %r93, %r322;
	shl.b32 	%r282, %r281, 2;
	add.s32 	%r283, %r5, %r282;
	ld.shared.f32 	%f317, [%r283];
	fma.rn.f32 	%f318, %f316, %f317, %f331;
	ld.shared.f32 	%f319, [%r280+4];
	add.s32 	%r284, %r283, %r73;
	ld.shared.f32 	%f320, [%r284];
	fma.rn.f32 	%f331, %f319, %f320, %f318;
	add.s32 	%r327, %r327, 2;
$L__BB0_92:
	setp.eq.s32 	%p63, %r16, 0;
	@%p63 bra 	$L__BB0_94;
	add.s32 	%r285, %r327, %r75;
	shl.b32 	%r286, %r285, 2;
	add.s32 	%r288, %r254, %r286;
	ld.shared.f32 	%f321, [%r288];
	mad.lo.s32 	%r289, %r327, %r93, %r322;
	shl.b32 	%r290, %r289, 2;
	add.s32 	%r291, %r5, %r290;
	ld.shared.f32 	%f322, [%r291];
	fma.rn.f32 	%f331, %f321, %f322, %f331;
$L__BB0_94:
	mul.f32 	%f323, %f331, %f6;
	add.s32 	%r292, %r322, %r69;
	shl.b32 	%r293, %r292, 2;
	add.s32 	%r294, %r68, %r293;
	st.shared.f32 	[%r294], %f323;
	add.s32 	%r322, %r322, 1;
	bra.uni 	$L__BB0_83;

}


// ===== COMPILED SASS (sm_100) =====

	.target	sm_100

	.elftype	@"ET_EXEC"


//--------------------- .note.nv.tkinfo           --------------------------
	.section	.note.nv.tkinfo,"",@"SHT_NOTE"
	.sectionflags	@"SHF_NOTE_NV_TKINFO"
	.tkinfo
        /*0018*/ 	.word	0x00000002
        /*0030*/ 	.string	""
        /*0030*/ 	.string	"ptxas"
        /*0030*/ 	.string	"Cuda compilation tools, release 13.0, V13.0.88"
        /*0030*/ 	.string	"Build cuda_13.0.r13.0/compiler.36424714_0"
        /*0030*/ 	.string	"-arch sm_100 -m 64 "



//--------------------- .note.nv.cuinfo           --------------------------
	.section	.note.nv.cuinfo,"",@"SHT_NOTE"
	.sectionflags	@"SHF_NOTE_NV_CUINFO"
        /*0018*/ 	.short	0x0002
        /*001a*/ 	.short	0x0064
        /*001c*/ 	.short	0x0082
	.zero		2


//--------------------- .nv.info                  --------------------------
	.section	.nv.info,"",@"SHT_CUDA_INFO"
	.align	4


	//----- nvinfo : EIATTR_REGCOUNT
	.align		4
        /*0000*/ 	.byte	0x04, 0x2f
        /*0002*/ 	.short	(.L_1 - .L_0)
	.align		4
.L_0:
        /*0004*/ 	.word	index@(_Z11flashKernelIfEvPKT_S2_S2_PS0_S3_S3_iiiiii)
        /*0008*/ 	.word	0x00000020


	//----- nvinfo : EIATTR_FRAME_SIZE
	.align		4
.L_1:
        /*000c*/ 	.byte	0x04, 0x11
        /*000e*/ 	.short	(.L_3 - .L_2)
	.align		4
.L_2:
        /*0010*/ 	.word	index@($__internal_0_$__cuda_sm20_rcp_rn_f32_slowpath)
        /*0014*/ 	.word	0x00000000


	//----- nvinfo : EIATTR_FRAME_SIZE
	.align		4
.L_3:
        /*0018*/ 	.byte	0x04, 0x11
        /*001a*/ 	.short	(.L_5 - .L_4)
	.align		4
.L_4:
        /*001c*/ 	.word	index@(_Z11flashKernelIfEvPKT_S2_S2_PS0_S3_S3_iiiiii)
        /*0020*/ 	.word	0x00000000


	//----- nvinfo : EIATTR_MIN_STACK_SIZE
	.align		4
.L_5:
        /*0024*/ 	.byte	0x04, 0x12
        /*0026*/ 	.short	(.L_7 - .L_6)
	.align		4
.L_6:
        /*0028*/ 	.word	index@(_Z11flashKernelIfEvPKT_S2_S2_PS0_S3_S3_iiiiii)
        /*002c*/ 	.word	0x00000000
.L_7:


//--------------------- .nv.compat                --------------------------
	.section	.nv.compat,"",@"SHT_CUDA_COMPAT_INFO"
	.align	4
        /*0000*/ 	.byte	0x02, 0x09, 0x00, 0x00, 0x02, 0x02, 0x01, 0x00, 0x02, 0x05, 0x05, 0x00, 0x03, 0x07, 0x01, 0x01
        /*0010*/ 	.byte	0x02, 0x03, 0x00, 0x00, 0x02, 0x06, 0x01, 0x00, 0x04, 0x0b, 0x08, 0x00, 0x01, 0x00, 0x00, 0x00
        /*0020*/ 	.byte	0x00, 0x00, 0x00, 0x00


//--------------------- .nv.info._Z11flashKernelIfEvPKT_S2_S2_PS0_S3_S3_iiiiii --------------------------
	.section	.nv.info._Z11flashKernelIfEvPKT_S2_S2_PS0_S3_S3_iiiiii,"",@"SHT_CUDA_INFO"
	.sectionflags	@""
	.align	4


	//----- nvinfo : EIATTR_CUDA_API_VERSION
	.align		4
        /*0000*/ 	.byte	0x04, 0x37
        /*0002*/ 	.short	(.L_9 - .L_8)
.L_8:
        /*0004*/ 	.word	0x00000082


	//----- nvinfo : EIATTR_KPARAM_INFO
	.align		4
.L_9:
        /*0008*/ 	.byte	0x04, 0x17
        /*000a*/ 	.short	(.L_11 - .L_10)
.L_10:
        /*000c*/ 	.word	0x00000000
        /*0010*/ 	.short	0x000b
        /*0012*/ 	.short	0x0044
        /*0014*/ 	.byte	0x00, 0xf0, 0x11, 0x00


	//----- nvinfo : EIATTR_KPARAM_INFO
	.align		4
.L_11:
        /*0018*/ 	.byte	0x04, 0x17
        /*001a*/ 	.short	(.L_13 - .L_12)
.L_12:
        /*001c*/ 	.word	0x00000000
        /*0020*/ 	.short	0x000a
        /*0022*/ 	.short	0x0040
        /*0024*/ 	.byte	0x00, 0xf0, 0x11, 0x00


	//----- nvinfo : EIATTR_KPARAM_INFO
	.align		4
.L_13:
        /*0028*/ 	.byte	0x04, 0x17
        /*002a*/ 	.short	(.L_15 - .L_14)
.L_14:
        /*002c*/ 	.word	0x00000000
        /*0030*/ 	.short	0x0009
        /*0032*/ 	.short	0x003c
        /*0034*/ 	.byte	0x00, 0xf0, 0x11, 0x00


	//----- nvinfo : EIATTR_KPARAM_INFO
	.align		4
.L_15:
        /*0038*/ 	.byte	0x04, 0x17
        /*003a*/ 	.short	(.L_17 - .L_16)
.L_16:
        /*003c*/ 	.word	0x00000000
        /*0040*/ 	.short	0x0008
        /*0042*/ 	.short	0x0038
        /*0044*/ 	.byte	0x00, 0xf0, 0x11, 0x00


	//----- nvinfo : EIATTR_KPARAM_INFO
	.align		4
.L_17:
        /*0048*/ 	.byte	0x04, 0x17
        /*004a*/ 	.short	(.L_19 - .L_18)
.L_18:
        /*004c*/ 	.word	0x00000000
        /*0050*/ 	.short	0x0007
        /*0052*/ 	.short	0x0034
        /*0054*/ 	.byte	0x00, 0xf0, 0x11, 0x00


	//----- nvinfo : EIATTR_KPARAM_INFO
	.align		4
.L_19:
        /*0058*/ 	.byte	0x04, 0x17
        /*005a*/ 	.short	(.L_21 - .L_20)
.L_20:
        /*005c*/ 	.word	0x00000000
        /*0060*/ 	.short	0x0006
        /*0062*/ 	.short	0x0030
        /*0064*/ 	.byte	0x00, 0xf0, 0x11, 0x00


	//----- nvinfo : EIATTR_KPARAM_INFO
	.align		4
.L_21:
        /*0068*/ 	.byte	0x04, 0x17
        /*006a*/ 	.short	(.L_23 - .L_22)
.L_22:
        /*006c*/ 	.word	0x00000000
        /*0070*/ 	.short	0x0005
        /*0072*/ 	.short	0x0028
        /*0074*/ 	.byte	0x00, 0xf5, 0x21, 0x00


	//----- nvinfo : EIATTR_KPARAM_INFO
	.align		4
.L_23:
        /*0078*/ 	.byte	0x04, 0x17
        /*007a*/ 	.short	(.L_25 - .L_24)
.L_24:
        /*007c*/ 	.word	0x00000000
        /*0080*/ 	.short	0x0004
        /*0082*/ 	.short	0x0020
        /*0084*/ 	.byte	0x00, 0xf5, 0x21, 0x00


	//----- nvinfo : EIATTR_KPARAM_INFO
	.align		4
.L_25:
        /*0088*/ 	.byte	0x04, 0x17
        /*008a*/ 	.short	(.L_27 - .L_26)
.L_26:
        /*008c*/ 	.word	0x00000000
        /*0090*/ 	.short	0x0003
        /*0092*/ 	.short	0x0018
        /*0094*/ 	.byte	0x00, 0xf5, 0x21, 0x00


	//----- nvinfo : EIATTR_KPARAM_INFO
	.align		4
.L_27:
        /*0098*/ 	.byte	0x04, 0x17
        /*009a*/ 	.short	(.L_29 - .L_28)
.L_28:
        /*009c*/ 	.word	0x00000000
        /*00a0*/ 	.short	0x0002
        /*00a2*/ 	.short	0x0010
        /*00a4*/ 	.byte	0x00, 0xf5, 0x21, 0x00


	//----- nvinfo : EIATTR_KPARAM_INFO
	.align		4
.L_29:
        /*00a8*/ 	.byte	0x04, 0x17
        /*00aa*/ 	.short	(.L_31 - .L_30)
.L_30:
        /*00ac*/ 	.word	0x00000000
        /*00b0*/ 	.short	0x0001
        /*00b2*/ 	.short	0x0008
        /*00b4*/ 	.byte	0x00, 0xf5, 0x21, 0x00


	//----- nvinfo : EIATTR_KPARAM_INFO
	.align		4
.L_31:
        /*00b8*/ 	.byte	0x04, 0x17
        /*00ba*/ 	.short	(.L_33 - .L_32)
.L_32:
        /*00bc*/ 	.word	0x00000000
        /*00c0*/ 	.short	0x0000
        /*00c2*/ 	.short	0x0000
        /*00c4*/ 	.byte	0x00, 0xf5, 0x21, 0x00


	//----- nvinfo : EIATTR_SPARSE_MMA_MASK
	.align		4
.L_33:
        /*00c8*/ 	.byte	0x03, 0x50
        /*00ca*/ 	.short	0x0000


	//----- nvinfo : EIATTR_MAXREG_COUNT
	.align		4
        /*00cc*/ 	.byte	0x03, 0x1b
        /*00ce*/ 	.short	0x00ff


	//----- nvinfo : EIATTR_NUM_BARRIERS
	.align		4
        /*00d0*/ 	.byte	0x02, 0x4c
        /*00d2*/ 	.byte	0x01
	.zero		1


	//----- nvinfo : EIATTR_MERCURY_ISA_VERSION
	.align		4
        /*00d4*/ 	.byte	0x03, 0x5f
        /*00d6*/ 	.short	0x0101


	//----- nvinfo : EIATTR_VRC_CTA_INIT_COUNT
	.align		4
        /*00d8*/ 	.byte	0x02, 0x4a
	.zero		1
	.zero		1


	//----- nvinfo : EIATTR_EXIT_INSTR_OFFSETS
	.align		4
        /*00dc*/ 	.byte	0x04, 0x1c
        /*00de*/ 	.short	(.L_35 - .L_34)


	//   ....[0]....
.L_34:
        /*00e0*/ 	.word	0x00000070


	//   ....[1]....
        /*00e4*/ 	.word	0x00003920


	//----- nvinfo : EIATTR_CRS_STACK_SIZE
	.align		4
.L_35:
        /*00e8*/ 	.byte	0x04, 0x1e
        /*00ea*/ 	.short	(.L_37 - .L_36)
.L_36:
        /*00ec*/ 	.word	0x00000000


	//----- nvinfo : EIATTR_CBANK_PARAM_SIZE
	.align		4
.L_37:
        /*00f0*/ 	.byte	0x03, 0x19
        /*00f2*/ 	.short	0x0048


	//----- nvinfo : EIATTR_PARAM_CBANK
	.align		4
        /*00f4*/ 	.byte	0x04, 0x0a
        /*00f6*/ 	.short	(.L_39 - .L_38)
	.align		4
.L_38:
        /*00f8*/ 	.word	index@(.nv.constant0._Z11flashKernelIfEvPKT_S2_S2_PS0_S3_S3_iiiiii)
        /*00fc*/ 	.short	0x0380
        /*00fe*/ 	.short	0x0048


	//----- nvinfo : EIATTR_SW_WAR
	.align		4
.L_39:
        /*0100*/ 	.byte	0x04, 0x36
        /*0102*/ 	.short	(.L_41 - .L_40)
.L_40:
        /*0104*/ 	.word	0x00000008
.L_41:


//--------------------- .nv.callgraph             --------------------------
	.section	.nv.callgraph,"",@"SHT_CUDA_CALLGRAPH"
	.align	4
	.sectionentsize	8
	.align		4
        /*0000*/ 	.word	0x00000000
	.align		4
        /*0004*/ 	.word	0xffffffff
	.align		4
        /*0008*/ 	.word	0x00000000
	.align		4
        /*000c*/ 	.word	0xfffffffe
	.align		4
        /*0010*/ 	.word	0x00000000
	.align		4
        /*0014*/ 	.word	0xfffffffd
	.align		4
        /*0018*/ 	.word	0x00000000
	.align		4
        /*001c*/ 	.word	0xfffffffc


//--------------------- .text._Z11flashKernelIfEvPKT_S2_S2_PS0_S3_S3_iiiiii --------------------------
	.section	.text._Z11flashKernelIfEvPKT_S2_S2_PS0_S3_S3_iiiiii,"ax",@progbits
	.align	128
        .global         _Z11flashKernelIfEvPKT_S2_S2_PS0_S3_S3_iiiiii
        .type           _Z11flashKernelIfEvPKT_S2_S2_PS0_S3_S3_iiiiii,@function
        .size           _Z11flashKernelIfEvPKT_S2_S2_PS0_S3_S3_iiiiii,(.L_x_50 - _Z11flashKernelIfEvPKT_S2_S2_PS0_S3_S3_iiiiii)
        .other          _Z11flashKernelIfEvPKT_S2_S2_PS0_S3_S3_iiiiii,@"STO_CUDA_ENTRY STV_DEFAULT"
_Z11flashKernelIfEvPKT_S2_S2_PS0_S3_S3_iiiiii:
.text._Z11flashKernelIfEvPKT_S2_S2_PS0_S3_S3_iiiiii:
[----:B------:R-:W-:Y:S08]  /*0000*/  LDC R1, c[0x0][0x37c] ;  /* 0x0000df00ff017b82 */ /* 0x000ff00000000800 */
[----:B------:R-:W0:Y:S01]  /*0010*/  LDC R0, c[0x0][0x3b8] ;  /* 0x0000ee00ff007b82 */ /* 0x000e220000000800 */
[----:B------:R-:W1:Y:S01]  /*0020*/  LDCU UR5, c[0x0][0x374] ;  /* 0x00006e80ff0577ac */ /* 0x000e620008000800 */
[----:B------:R-:W2:Y:S06]  /*0030*/  LDCU.64 UR6, c[0x0][0x3b0] ;  /* 0x00007600ff0677ac */ /* 0x000eac0008000a00 */
[----:B------:R-:W3:Y:S08]  /*0040*/  S2UR UR8, SR_CTAID.X ;  /* 0x00000000000879c3 */ /* 0x000ef00000002500 */
[----:B------:R-:W4:Y:S01]  /*0050*/  S2UR UR4, SR_CTAID.Y ;  /* 0x00000000000479c3 */ /* 0x000f220000002600 */
[----:B0-----:R-:W-:-:S13]  /*0060*/  ISETP.GE.AND P0, PT, R0, 0x1, PT ;  /* 0x000000010000780c */ /* 0x001fda0003f06270 */
[----:B-1234-:R-:W-:Y:S05]  /*0070*/  @!P0 EXIT ;  /* 0x000000000000894d */ /* 0x01efea0003800000 */
[----:B------:R-:W0:Y:S01]  /*0080*/  S2R R14, SR_TID.X ;  /* 0x00000000000e7919 */ /* 0x000e220000002100 */
[----:B------:R-:W1:Y:S01]  /*0090*/  LDC R13, c[0x0][0x3c0] ;  /* 0x0000f000ff0d7b82 */ /* 0x000e620000000800 */
[----:B------:R-:W-:Y:S01]  /*00a0*/  UIMAD UR8, UR8, UR5, URZ ;  /* 0x00000005080872a4 */ /* 0x000fe2000f8e02ff */
[----:B------:R-:W-:Y:S01]  /*00b0*/  MOV R3, UR7 ;  /* 0x0000000700037c02 */ /* 0x000fe20008000f00 */
[----:B------:R-:W-:Y:S01]  /*00c0*/  UIMAD UR4, UR4, UR6, URZ ;  /* 0x00000006040472a4 */ /* 0x000fe2000f8e02ff */
[----:B------:R-:W2:Y:S03]  /*00d0*/  LDCU.64 UR12, c[0x0][0x358] ;  /* 0x00006b00ff0c77ac */ /* 0x000ea60008000a00 */
[----:B------:R-:W-:Y:S02]  /*00e0*/  UIMAD UR8, UR8, UR6, UR4 ;  /* 0x00000006080872a4 */ /* 0x000fe4000f8e0204 */
[----:B------:R-:W-:-:S02]  /*00f0*/  UIADD3 UR20, UPT, UPT, UR6, -0x1, URZ ;  /* 0xffffffff06147890 */ /* 0x000fc4000fffe0ff */
[----:B------:R-:W-:Y:S02]  /*0100*/  ULOP3.LUT UR18, UR6, 0x7, URZ, 0xc0, !UPT ;  /* 0x0000000706127892 */ /* 0x000fe4000f8ec0ff */
[----:B------:R-:W-:Y:S02]  /*0110*/  ULOP3.LUT UR17, UR6, 0x3, URZ, 0xc0, !UPT ;  /* 0x0000000306117892 */ /* 0x000fe4000f8ec0ff */
[----:B------:R-:W-:Y:S02]  /*0120*/  ULOP3.LUT UR16, UR7, 0x7, URZ, 0xc0, !UPT ;  /* 0x0000000707107892 */ /* 0x000fe4000f8ec0ff */
[----:B------:R-:W-:Y:S02]  /*0130*/  ULOP3.LUT UR15, UR7, 0x3, URZ, 0xc0, !UPT ;  /* 0x00000003070f7892 */ /* 0x000fe4000f8ec0ff */
[----:B------:R-:W-:Y:S02]  /*0140*/  ULOP3.LUT UR9, UR7, 0x7ffffff8, URZ, 0xc0, !UPT ;  /* 0x7ffffff807097892 */ /* 0x000fe4000f8ec0ff */
[----:B------:R-:W-:Y:S01]  /*0150*/  ULOP3.LUT UR19, UR6, 0xf, URZ, 0xc0, !UPT ;  /* 0x0000000f06137892 */ /* 0x000fe2000f8ec0ff */
[----:B-1----:R-:W-:Y:S01]  /*0160*/  IMAD R13, R13, UR7, RZ ;  /* 0x000000070d0d7c24 */ /* 0x002fe2000f8e02ff */
[----:B------:R-:W-:Y:S01]  /*0170*/  ULOP3.LUT UR14, UR7, 0x1, URZ, 0xc0, !UPT ;  /* 0x00000001070e7892 */ /* 0x000fe2000f8ec0ff */
[----:B------:R-:W-:Y:S01]  /*0180*/  UMOV UR4, URZ ;  /* 0x000000ff00047c82 */ /* 0x000fe20008000000 */
[C---:B0-----:R-:W-:Y:S01]  /*0190*/  IMAD R12, R14.reuse, UR6, RZ ;  /* 0x000000060e0c7c24 */ /* 0x041fe2000f8e02ff */
[----:B------:R-:W-:-:S03]  /*01a0*/  IADD3 R14, PT, PT, R14, UR8, RZ ;  /* 0x000000080e0e7c10 */ /* 0x000fc6000fffe0ff */
[----:B--2---:R-:W-:-:S07]  /*01b0*/  IMAD R16, R3, UR8, R12 ;  /* 0x0000000803107c24 */ /* 0x004fce000f8e020c */
.L_x_32:
[----:B0-----:R-:W0:Y:S02]  /*01c0*/  LDCU UR7, c[0x0][0x3b0] ;  /* 0x00007600ff0777ac */ /* 0x001e240008000800 */
[----:B0-----:R-:W-:-:S09]  /*01d0*/  UISETP.GE.AND UP0, UPT, UR7, 0x1, UPT ;  /* 0x000000010700788c */ /* 0x001fd2000bf06270 */
[----:B-1234-:R-:W-:Y:S05]  /*01e0*/  BRA.U !UP0, `(.L_x_0) ;  /* 0x0000000908187547 */ /* 0x01efea000b800000 */
[----:B------:R-:W0:Y:S01]  /*01f0*/  S2UR UR11, SR_CgaCtaId ;  /* 0x00000000000b79c3 */ /* 0x000e220000008800 */
[----:B------:R-:W1:Y:S01]  /*0200*/  LDCU UR5, c[0x0][0x3b4] ;  /* 0x00007680ff0577ac */ /* 0x000e620008000800 */
[----:B------:R-:W1:Y:S01]  /*0210*/  LDCU UR6, c[0x0][0x3c0] ;  /* 0x00007800ff0677ac */ /* 0x000e620008000800 */
[----:B------:R-:W-:Y:S01]  /*0220*/  UISETP.GE.U32.AND UP0, UPT, UR20, 0x7, UPT ;  /* 0x000000071400788c */ /* 0x000fe2000bf06070 */
[----:B------:R-:W-:Y:S01]  /*0230*/  UMOV UR10, 0x400 ;  /* 0x00000400000a7882 */ /* 0x000fe20000000000 */
[----:B-1----:R-:W-:Y:S02]  /*0240*/  UIMAD UR5, UR6, UR5, URZ ;  /* 0x00000005060572a4 */ /* 0x002fe4000f8e02ff */
[----:B0-----:R-:W-:-:S04]  /*0250*/  ULEA UR10, UR11, UR10, 0x18 ;  /* 0x0000000a0b0a7291 */ /* 0x001fc8000f8ec0ff */
[----:B------:R-:W-:-:S03]  /*0260*/  ULEA UR10, UR5, UR10, 0x2 ;  /* 0x0000000a050a7291 */ /* 0x000fc6000f8e10ff */
[----:B------:R-:W-:Y:S01]  /*0270*/  UMOV UR5, URZ ;  /* 0x000000ff00057c82 */ /* 0x000fe20008000000 */
[----:B------:R-:W-:Y:S08]  /*0280*/  BRA.U !UP0, `(.L_x_1) ;  /* 0x0000000108bc7547 */ /* 0x000ff0000b800000 */
[----:B------:R-:W-:Y:S01]  /*0290*/  IMAD R10, R13, UR4, R16 ;  /* 0x000000040d0a7c24 */ /* 0x000fe2000f8e0210 */
[----:B------:R-:W-:Y:S01]  /*02a0*/  ULOP3.LUT UR6, UR7, 0x7ffffff8, URZ, 0xc0, !UPT ;  /* 0x7ffffff807067892 */ /* 0x000fe2000f8ec0ff */
[----:B------:R-:W-:-:S11]  /*02b0*/  UMOV UR5, URZ ;  /* 0x000000ff00057c82 */ /* 0x000fd60008000000 */
.L_x_2:
[----:B0-----:R-:W0:Y:S01]  /*02c0*/  LDC.64 R2, c[0x0][0x388] ;  /* 0x0000e200ff027b82 */ /* 0x001e220000000a00 */
[----:B------:R-:W-:-:S07]  /*02d0*/  IADD3 R7, PT, PT, R10, UR5, RZ ;  /* 0x000000050a077c10 */ /* 0x000fce000fffe0ff */
[----:B------:R-:W1:Y:S01]  /*02e0*/  LDC.64 R4, c[0x0][0x390] ;  /* 0x0000e400ff047b82 */ /* 0x000e620000000a00 */
[----:B0-----:R-:W-:-:S05]  /*02f0*/  IMAD.WIDE R2, R7, 0x4, R2 ;  /* 0x0000000407027825 */ /* 0x001fca00078e0202 */
[----:B------:R-:W2:Y:S01]  /*0300*/  LDG.E R0, desc[UR12][R2.64] ;  /* 0x0000000c02007981 */ /* 0x000ea2000c1e1900 */
[----:B-1----:R-:W-:-:S03]  /*0310*/  IMAD.WIDE R4, R7, 0x4, R4 ;  /* 0x0000000407047825 */ /* 0x002fc600078e0204 */
[----:B------:R-:W3:Y:S04]  /*0320*/  LDG.E R9, desc[UR12][R2.64+0x4] ;  /* 0x0000040c02097981 */ /* 0x000ee8000c1e1900 */
[----:B------:R-:W4:Y:S04]  /*0330*/  LDG.E R7, desc[UR12][R4.64] ;  /* 0x0000000c04077981 */ /* 0x000f28000c1e1900 */
[----:B------:R-:W5:Y:S04]  /*0340*/  LDG.E R11, desc[UR12][R4.64+0x4] ;  /* 0x0000040c040b7981 */ /* 0x000f68000c1e1900 */
        /* <DEDUP_REMOVED lines=11> */
[----:B------:R-:W5:Y:S01]  /*0400*/  LDG.E R24, desc[UR12][R4.64+0x1c] ;  /* 0x00001c0c04187981 */ /* 0x000f62000c1e1900 */
[----:B------:R-:W-:-:S04]  /*0410*/  IADD3 R6, PT, PT, R12, UR5, RZ ;  /* 0x000000050c067c10 */ /* 0x000fc8000fffe0ff */
[----:B------:R-:W-:-:S04]  /*0420*/  LEA R6, R6, UR10, 0x2 ;  /* 0x0000000a06067c11 */ /* 0x000fc8000f8e10ff */
[----:B------:R-:W-:Y:S01]  /*0430*/  LEA R8, R13, R6, 0x2 ;  /* 0x000000060d087211 */ /* 0x000fe200078e10ff */
[----:B------:R-:W-:-:S04]  /*0440*/  UIADD3 UR5, UPT, UPT, UR5, 0x8, URZ ;  /* 0x0000000805057890 */ /* 0x000fc8000fffe0ff */
[----:B------:R-:W-:Y:S01]  /*0450*/  UISETP.NE.AND UP0, UPT, UR5, UR6, UPT ;  /* 0x000000060500728c */ /* 0x000fe2000bf05270 */
[----:B--2---:R0:W-:Y:S04]  /*0460*/  STS [R6], R0 ;  /* 0x0000000006007388 */ /* 0x0041e80000000800 */
[----:B----4-:R0:W-:Y:S04]  /*0470*/  STS [R8], R7 ;  /* 0x0000000708007388 */ /* 0x0101e80000000800 */
[----:B---3--:R0:W-:Y:S04]  /*0480*/  STS [R6+0x4], R9 ;  /* 0x0000040906007388 */ /* 0x0081e80000000800 */
[----:B-----5:R0:W-:Y:S04]  /*0490*/  STS [R8+0x4], R11 ;  /* 0x0000040b08007388 */ /* 0x0201e80000000800 */
[----:B------:R0:W-:Y:S04]  /*04a0*/  STS [R6+0x8], R15 ;  /* 0x0000080f06007388 */ /* 0x0001e80000000800 */
        /* <DEDUP_REMOVED lines=10> */
[----:B------:R0:W-:Y:S01]  /*0550*/  STS [R8+0x1c], R24 ;  /* 0x00001c1808007388 */ /* 0x0001e20000000800 */
[----:B------:R-:W-:Y:S05]  /*0560*/  BRA.U UP0, `(.L_x_2) ;  /* 0xfffffffd00547547 */ /* 0x000fea000b83ffff */
[----:B------:R-:W-:-:S05]  /*0570*/  UMOV UR5, UR6 ;  /* 0x0000000600057c82 */ /* 0x000fca0008000000 */
.L_x_1:
[----:B------:R-:W-:-:S09]  /*0580*/  UISETP.NE.AND UP0, UPT, UR18, URZ, UPT ;  /* 0x000000ff1200728c */ /* 0x000fd2000bf05270 */
[----:B------:R-:W-:Y:S05]  /*0590*/  BRA.U !UP0, `(.L_x_0) ;  /* 0x00000005082c7547 */ /* 0x000fea000b800000 */
[----:B------:R-:W-:Y:S02]  /*05a0*/  UIADD3 UR6, UPT, UPT, UR18, -0x1, URZ ;  /* 0xffffffff12067890 */ /* 0x000fe4000fffe0ff */
[----:B------:R-:W-:Y:S02]  /*05b0*/  UISETP.NE.AND UP1, UPT, UR17, URZ, UPT ;  /* 0x000000ff1100728c */ /* 0x000fe4000bf25270 */
[----:B------:R-:W-:-:S09]  /*05c0*/  UISETP.GE.U32.AND UP0, UPT, UR6, 0x3, UPT ;  /* 0x000000030600788c */ /* 0x000fd2000bf06070 */
[----:B------:R-:W-:Y:S05]  /*05d0*/  BRA.U !UP0, `(.L_x_3) ;  /* 0x0000000108687547 */ /* 0x000fea000b800000 */
[----:B------:R-:W1:Y:S01]  /*05e0*/  LDC.64 R2, c[0x0][0x388] ;  /* 0x0000e200ff027b82 */ /* 0x000e620000000a00 */
[----:B0-----:R-:W-:-:S05]  /*05f0*/  IMAD R7, R13, UR4, R16 ;  /* 0x000000040d077c24 */ /* 0x001fca000f8e0210 */
[----:B------:R-:W-:Y:S02]  /*0600*/  IADD3 R7, PT, PT, R7, UR5, RZ ;  /* 0x0000000507077c10 */ /* 0x000fe4000fffe0ff */
[----:B------:R-:W0:Y:S03]  /*0610*/  LDC.64 R4, c[0x0][0x390] ;  /* 0x0000e400ff047b82 */ /* 0x000e260000000a00 */
[----:B-1----:R-:W-:-:S05]  /*0620*/  IMAD.WIDE R2, R7, 0x4, R2 ;  /* 0x0000000407027825 */ /* 0x002fca00078e0202 */
[----:B------:R-:W2:Y:S01]  /*0630*/  LDG.E R0, desc[UR12][R2.64] ;  /* 0x0000000c02007981 */ /* 0x000ea2000c1e1900 */
[----:B0-----:R-:W-:-:S03]  /*0640*/  IMAD.WIDE R4, R7, 0x4, R4 ;  /* 0x0000000407047825 */ /* 0x001fc600078e0204 */
[----:B------:R-:W3:Y:S04]  /*0650*/  LDG.E R9, desc[UR12][R2.64+0x4] ;  /* 0x0000040c02097981 */ /* 0x000ee8000c1e1900 */
[----:B------:R-:W4:Y:S04]  /*0660*/  LDG.E R7, desc[UR12][R4.64] ;  /* 0x0000000c04077981 */ /* 0x000f28000c1e1900 */
        /* <DEDUP_REMOVED lines=8> */
[----:B------:R-:W-:Y:S01]  /*06f0*/  UIADD3 UR5, UPT, UPT, UR5, 0x4, URZ ;  /* 0x0000000405057890 */ /* 0x000fe2000fffe0ff */
[----:B--2---:R1:W-:Y:S04]  /*0700*/  STS [R6], R0 ;  /* 0x0000000006007388 */ /* 0x0043e80000000800 */
[----:B----4-:R1:W-:Y:S04]  /*0710*/  STS [R8], R7 ;  /* 0x0000000708007388 */ /* 0x0103e80000000800 */
[----:B---3--:R1:W-:Y:S04]  /*0720*/  STS [R6+0x4], R9 ;  /* 0x0000040906007388 */ /* 0x0083e80000000800 */
[----:B-----5:R1:W-:Y:S04]  /*0730*/  STS [R8+0x4], R11 ;  /* 0x0000040b08007388 */ /* 0x0203e80000000800 */
[----:B------:R1:W-:Y:S04]  /*0740*/  STS [R6+0x8], R15 ;  /* 0x0000080f06007388 */ /* 0x0003e80000000800 */
[----:B------:R1:W-:Y:S04]  /*0750*/  STS [R8+0x8], R17 ;  /* 0x0000081108007388 */ /* 0x0003e80000000800 */
[----:B------:R1:W-:Y:S04]  /*0760*/  STS [R6+0xc], R19 ;  /* 0x00000c1306007388 */ /* 0x0003e80000000800 */
[----:B------:R1:W-:Y:S02]  /*0770*/  STS [R8+0xc], R21 ;  /* 0x00000c1508007388 */ /* 0x0003e40000000800 */
.L_x_3:
[----:B------:R-:W-:Y:S05]  /*0780*/  BRA.U !UP1, `(.L_x_0) ;  /* 0x0000000109b07547 */ /* 0x000fea000b800000 */
[----:B------:R-:W-:Y:S02]  /*0790*/  ULOP3.LUT UR6, UR7, 0x1, URZ, 0xc0, !UPT ;  /* 0x0000000107067892 */ /* 0x000fe4000f8ec0ff */
[----:B------:R-:W-:Y:S02]  /*07a0*/  UISETP.NE.AND UP0, UPT, UR17, 0x1, UPT ;  /* 0x000000011100788c */ /* 0x000fe4000bf05270 */
[----:B------:R-:W-:-:S04]  /*07b0*/  UISETP.NE.U32.AND UP1, UPT, UR6, 0x1, UPT ;  /* 0x000000010600788c */ /* 0x000fc8000bf25070 */
[----:B------:R-:W-:Y:S02]  /*07c0*/  PLOP3.LUT P0, PT, PT, PT, UP0, 0x80, 0x8 ;  /* 0x000000000008781c */ /* 0x000fe40003f0f008 */
[----:B------:R-:W-:-:S03]  /*07d0*/  PLOP3.LUT P1, PT, PT, PT, UP1, 0x80, 0x8 ;  /* 0x000000000008781c */ /* 0x000fc60003f2f018 */
[----:B------:R-:W2:Y:S01]  /*07e0*/  @UP0 LDCU.64 UR22, c[0x0][0x388] ;  /* 0x00007100ff1607ac */ /* 0x000ea20008000a00 */
[----:B------:R-:W3:Y:S01]  /*07f0*/  @UP0 LDCU.64 UR24, c[0x0][0x390] ;  /* 0x00007200ff1807ac */ /* 0x000ee20008000a00 */
[----:B------:R-:W4:Y:S06]  /*0800*/  @!UP1 LDCU.64 UR26, c[0x0][0x388] ;  /* 0x00007100ff1a97ac */ /* 0x000f2c0008000a00 */
[C-C-:B------:R-:W-:Y:S01]  /*0810*/  @P0 IMAD R4, R13.reuse, UR4, R16.reuse ;  /* 0x000000040d040c24 */ /* 0x140fe2000f8e0210 */
[----:B01----:R-:W-:Y:S01]  /*0820*/  @P0 IADD3 R0, PT, PT, R12, UR5, RZ ;  /* 0x000000050c000c10 */ /* 0x003fe2000fffe0ff */
[----:B------:R-:W-:Y:S01]  /*0830*/  @!P1 IMAD R11, R13, UR4, R16 ;  /* 0x000000040d0b9c24 */ /* 0x000fe2000f8e0210 */
[----:B------:R-:W0:Y:S02]  /*0840*/  @!UP1 LDCU.64 UR28, c[0x0][0x390] ;  /* 0x00007200ff1c97ac */ /* 0x000e240008000a00 */
[----:B------:R-:W-:Y:S01]  /*0850*/  @P0 IADD3 R15, PT, PT, R4, UR5, RZ ;  /* 0x00000005040f0c10 */ /* 0x000fe2000fffe0ff */
[----:B------:R-:W-:Y:S01]  /*0860*/  @UP0 UIADD3 UR5, UPT, UPT, UR5, 0x2, URZ ;  /* 0x0000000205050890 */ /* 0x000fe2000fffe0ff */
[----:B--2---:R-:W-:-:S02]  /*0870*/  MOV R2, UR22 ;  /* 0x0000001600027c02 */ /* 0x004fc40008000f00 */
[----:B------:R-:W-:Y:S02]  /*0880*/  MOV R3, UR23 ;  /* 0x0000001700037c02 */ /* 0x000fe40008000f00 */
[----:B---3--:R-:W-:Y:S02]  /*0890*/  MOV R4, UR24 ;  /* 0x0000001800047c02 */ /* 0x008fe40008000f00 */
[----:B------:R-:W-:Y:S01]  /*08a0*/  MOV R5, UR25 ;  /* 0x0000001900057c02 */ /* 0x000fe20008000f00 */
[C---:B------:R-:W-:Y:S01]  /*08b0*/  @P0 IMAD.WIDE R2, R15.reuse, 0x4, R2 ;  /* 0x000000040f020825 */ /* 0x040fe200078e0202 */
[----:B----4-:R-:W-:Y:S02]  /*08c0*/  MOV R6, UR26 ;  /* 0x0000001a00067c02 */ /* 0x010fe40008000f00 */
[----:B------:R-:W-:Y:S01]  /*08d0*/  MOV R7, UR27 ;  /* 0x0000001b00077c02 */ /* 0x000fe20008000f00 */
[----:B------:R-:W-:Y:S01]  /*08e0*/  @P0 IMAD.WIDE R4, R15, 0x4, R4 ;  /* 0x000000040f040825 */ /* 0x000fe200078e0204 */
[----:B------:R-:W-:Y:S01]  /*08f0*/  @!P1 IADD3 R11, PT, PT, R11, UR5, RZ ;  /* 0x000000050b0b9c10 */ /* 0x000fe2000fffe0ff */
[----:B------:R-:W2:Y:S01]  /*0900*/  @P0 LDG.E R10, desc[UR12][R2.64] ;  /* 0x0000000c020a0981 */ /* 0x000ea2000c1e1900 */
[----:B0-----:R-:W-:-:S02]  /*0910*/  MOV R8, UR28 ;  /* 0x0000001c00087c02 */ /* 0x001fc40008000f00 */
[----:B------:R-:W-:Y:S01]  /*0920*/  MOV R9, UR29 ;  /* 0x0000001d00097c02 */ /* 0x000fe20008000f00 */
[C---:B------:R-:W-:Y:S01]  /*0930*/  @!P1 IMAD.WIDE R6, R11.reuse, 0x4, R6 ;  /* 0x000000040b069825 */ /* 0x040fe200078e0206 */
[----:B------:R-:W3:Y:S03]  /*0940*/  @P0 LDG.E R17, desc[UR12][R4.64] ;  /* 0x0000000c04110981 */ /* 0x000ee6000c1e1900 */
[----:B------:R-:W-:Y:S01]  /*0950*/  @!P1 IMAD.WIDE R8, R11, 0x4, R8 ;  /* 0x000000040b089825 */ /* 0x000fe200078e0208 */
[----:B------:R-:W4:Y:S04]  /*0960*/  @P0 LDG.E R20, desc[UR12][R2.64+0x4] ;  /* 0x0000040c02140981 */ /* 0x000f28000c1e1900 */
[----:B------:R-:W5:Y:S04]  /*0970*/  @P0 LDG.E R19, desc[UR12][R4.64+0x4] ;  /* 0x0000040c04130981 */ /* 0x000f68000c1e1900 */
[----:B------:R-:W5:Y:S04]  /*0980*/  @!P1 LDG.E R6, desc[UR12][R6.64] ;  /* 0x0000000c06069981 */ /* 0x000f68000c1e1900 */
[----:B------:R-:W5:Y:S01]  /*0990*/  @!P1 LDG.E R8, desc[UR12][R8.64] ;  /* 0x0000000c08089981 */ /* 0x000f62000c1e1900 */
[----:B------:R-:W-:-:S02]  /*09a0*/  @P0 LEA R15, R0, UR10, 0x2 ;  /* 0x0000000a000f0c11 */ /* 0x000fc4000f8e10ff */
[----:B------:R-:W-:Y:S02]  /*09b0*/  @!P1 IADD3 R0, PT, PT, R12, UR5, RZ ;  /* 0x000000050c009c10 */ /* 0x000fe4000fffe0ff */
[----:B------:R-:W-:Y:S02]  /*09c0*/  @P0 LEA R18, R13, R15, 0x2 ;  /* 0x0000000f0d120211 */ /* 0x000fe400078e10ff */
[----:B------:R-:W-:-:S04]  /*09d0*/  @!P1 LEA R0, R0, UR10, 0x2 ;  /* 0x0000000a00009c11 */ /* 0x000fc8000f8e10ff */
[----:B------:R-:W-:Y:S01]  /*09e0*/  @!P1 LEA R11, R13, R0, 0x2 ;  /* 0x000000000d0b9211 */ /* 0x000fe200078e10ff */
[----:B--2---:R2:W-:Y:S04]  /*09f0*/  @P0 STS [R15], R10 ;  /* 0x0000000a0f000388 */ /* 0x0045e80000000800 */
[----:B---3--:R2:W-:Y:S04]  /*0a00*/  @P0 STS [R18], R17 ;  /* 0x0000001112000388 */ /* 0x0085e80000000800 */
[----:B----4-:R2:W-:Y:S04]  /*0a10*/  @P0 STS [R15+0x4], R20 ;  /* 0x000004140f000388 */ /* 0x0105e80000000800 */
[----:B-----5:R2:W-:Y:S04]  /*0a20*/  @P0 STS [R18+0x4], R19 ;  /* 0x0000041312000388 */ /* 0x0205e80000000800 */
[----:B------:R2:W-:Y:S04]  /*0a30*/  @!P1 STS [R0], R6 ;  /* 0x0000000600009388 */ /* 0x0005e80000000800 */
[----:B------:R2:W-:Y:S02]  /*0a40*/  @!P1 STS [R11], R8 ;  /* 0x000000080b009388 */ /* 0x0005e40000000800 */
.L_x_0:
[----:B------:R-:W3:Y:S02]  /*0a50*/  LDCU UR5, c[0x0][0x3bc] ;  /* 0x00007780ff0577ac */ /* 0x000ee40008000800 */
[----:B---3--:R-:W-:Y:S01]  /*0a60*/  UISETP.GE.AND UP0, UPT, UR5, 0x1, UPT ;  /* 0x000000010500788c */ /* 0x008fe2000bf06270 */
[----:B------:R-:W-:Y:S08]  /*0a70*/  BAR.SYNC.DEFER_BLOCKING 0x0 ;  /* 0x0000000000007b1d */ /* 0x000ff00000010000 */
[----:B------:R-:W-:Y:S05]  /*0a80*/  BRA.U !UP0, `(.L_x_4) ;  /* 0x0000002d08907547 */ /* 0x000fea000b800000 */
[----:B------:R-:W3:Y:S02]  /*0a90*/  LDCU UR6, c[0x0][0x3b4] ;  /* 0x00007680ff0677ac */ /* 0x000ee40008000800 */
[----:B---3--:R-:W-:-:S09]  /*0aa0*/  UISETP.GE.AND UP0, UPT, UR6, 0x1, UPT ;  /* 0x000000010600788c */ /* 0x008fd2000bf06270 */
[----:B------:R-:W-:Y:S05]  /*0ab0*/  BRA.U !UP0, `(.L_x_5) ;  /* 0x0000001108ac7547 */ /* 0x000fea000b800000 */
[----:B------:R-:W-:-:S05]  /*0ac0*/  UMOV UR5, URZ ;  /* 0x000000ff00057c82 */ /* 0x000fca0008000000 */
.L_x_19:
[----:B------:R-:W3:Y:S02]  /*0ad0*/  LDCU UR7, c[0x0][0x3b0] ;  /* 0x00007600ff0777ac */ /* 0x000ee40008000800 */
[----:B---3--:R-:W-:-:S09]  /*0ae0*/  UISETP.GT.AND UP0, UPT, UR7, URZ, UPT ;  /* 0x000000ff0700728c */ /* 0x008fd2000bf04270 */
[----:B--2-4-:R-:W-:Y:S05]  /*0af0*/  BRA.U !UP0, `(.L_x_6) ;  /* 0x0000000508f47547 */ /* 0x014fea000b800000 */
[----:B------:R-:W-:Y:S01]  /*0b00*/  UISETP.GE.U32.AND UP0, UPT, UR20, 0xf, UPT ;  /* 0x0000000f1400788c */ /* 0x000fe2000bf06070 */
[----:B------:R-:W-:-:S08]  /*0b10*/  UMOV UR6, URZ ;  /* 0x000000ff00067c82 */ /* 0x000fd00008000000 */
[----:B------:R-:W-:Y:S05]  /*0b20*/  BRA.U !UP0, `(.L_x_7) ;  /* 0x0000000108bc7547 */ /* 0x000fea000b800000 */
[----:B------:R-:W3:Y:S01]  /*0b30*/  S2UR UR11, SR_CgaCtaId ;  /* 0x00000000000b79c3 */ /* 0x000ee20000008800 */
[----:B------:R-:W-:Y:S01]  /*0b40*/  UMOV UR6, 0x400 ;  /* 0x0000040000067882 */ /* 0x000fe20000000000 */
[----:B01----:R-:W-:Y:S01]  /*0b50*/  IMAD R21, R13, UR5, R16 ;  /* 0x000000050d157c24 */ /* 0x003fe2000f8e0210 */
[----:B------:R-:W-:Y:S02]  /*0b60*/  ULOP3.LUT UR10, UR7, 0x7ffffff0, URZ, 0xc0, !UPT ;  /* 0x7ffffff0070a7892 */ /* 0x000fe4000f8ec0ff */
[----:B---3--:R-:W-:-:S03]  /*0b70*/  ULEA UR11, UR11, UR6, 0x18 ;  /* 0x000000060b0b7291 */ /* 0x008fc6000f8ec0ff */
[----:B------:R-:W-:-:S09]  /*0b80*/  UMOV UR6, URZ ;  /* 0x000000ff00067c82 */ /* 0x000fd20008000000 */
.L_x_8:
[----:B0-----:R-:W0:Y:S01]  /*0b90*/  LDC.64 R2, c[0x0][0x380] ;  /* 0x0000e000ff027b82 */ /* 0x001e220000000a00 */
[----:B------:R-:W-:-:S05]  /*0ba0*/  IADD3 R5, PT, PT, R21, UR6, RZ ;  /* 0x0000000615057c10 */ /* 0x000fca000fffe0ff */
[----:B0-----:R-:W-:-:S05]  /*0bb0*/  IMAD.WIDE R2, R5, 0x4, R2 ;  /* 0x0000000405027825 */ /* 0x001fca00078e0202 */
[----:B--2---:R-:W2:Y:S04]  /*0bc0*/  LDG.E R0, desc[UR12][R2.64] ;  /* 0x0000000c02007981 */ /* 0x004ea8000c1e1900 */
        /* <DEDUP_REMOVED lines=15> */
[----:B------:R-:W-:Y:S01]  /*0cc0*/  IADD3 R4, PT, PT, R12, UR6, RZ ;  /* 0x000000060c047c10 */ /* 0x000fe2000fffe0ff */
[----:B------:R-:W-:-:S03]  /*0cd0*/  UIADD3 UR6, UPT, UPT, UR6, 0x10, URZ ;  /* 0x0000001006067890 */ /* 0x000fc6000fffe0ff */
[----:B------:R-:W-:Y:S01]  /*0ce0*/  LEA R5, R4, UR11, 0x2 ;  /* 0x0000000b04057c11 */ /* 0x000fe2000f8e10ff */
[----:B------:R-:W-:-:S04]  /*0cf0*/  UISETP.NE.AND UP0, UPT, UR6, UR10, UPT ;  /* 0x0000000a0600728c */ /* 0x000fc8000bf05270 */
[----:B--2---:R0:W-:Y:S04]  /*0d00*/  STS [R5], R0 ;  /* 0x0000000005007388 */ /* 0x0041e80000000800 */
[----:B---3--:R0:W-:Y:S04]  /*0d10*/  STS [R5+0x4], R6 ;  /* 0x0000040605007388 */ /* 0x0081e80000000800 */
[----:B----4-:R0:W-:Y:S04]  /*0d20*/  STS [R5+0x8], R8 ;  /* 0x0000080805007388 */ /* 0x0101e80000000800 */
        /* <DEDUP_REMOVED lines=15> */
.L_x_7:
[----:B------:R-:W-:-:S09]  /*0e20*/  UISETP.NE.AND UP0, UPT, UR19, URZ, UPT ;  /* 0x000000ff1300728c */ /* 0x000fd2000bf05270 */
[----:B------:R-:W-:Y:S05]  /*0e30*/  BRA.U !UP0, `(.L_x_6) ;  /* 0x0000000508247547 */ /* 0x000fea000b800000 */
[----:B------:R-:W-:Y:S02]  /*0e40*/  UIADD3 UR10, UPT, UPT, UR19, -0x1, URZ ;  /* 0xffffffff130a7890 */ /* 0x000fe4000fffe0ff */
[----:B------:R-:W-:Y:S02]  /*0e50*/  UISETP.NE.AND UP1, UPT, UR18, URZ, UPT ;  /* 0x000000ff1200728c */ /* 0x000fe4000bf25270 */
[----:B------:R-:W-:-:S09]  /*0e60*/  UISETP.GE.U32.AND UP0, UPT, UR10, 0x7, UPT ;  /* 0x000000070a00788c */ /* 0x000fd2000bf06070 */
[----:B------:R-:W-:Y:S05]  /*0e70*/  BRA.U !UP0, `(.L_x_9) ;  /* 0x0000000108687547 */ /* 0x000fea000b800000 */
[----:B------:R-:W3:Y:S01]  /*0e80*/  LDC.64 R2, c[0x0][0x380] ;  /* 0x0000e000ff027b82 */ /* 0x000ee20000000a00 */
[----:B0-----:R-:W-:-:S05]  /*0e90*/  IMAD R5, R13, UR5, R16 ;  /* 0x000000050d057c24 */ /* 0x001fca000f8e0210 */
[----:B------:R-:W-:-:S05]  /*0ea0*/  IADD3 R5, PT, PT, R5, UR6, RZ ;  /* 0x0000000605057c10 */ /* 0x000fca000fffe0ff */
[----:B---3--:R-:W-:-:S05]  /*0eb0*/  IMAD.WIDE R2, R5, 0x4, R2 ;  /* 0x0000000405027825 */ /* 0x008fca00078e0202 */
[----:B-12---:R-:W2:Y:S04]  /*0ec0*/  LDG.E R0, desc[UR12][R2.64] ;  /* 0x0000000c02007981 */ /* 0x006ea8000c1e1900 */
[----:B------:R-:W3:Y:S04]  /*0ed0*/  LDG.E R6, desc[UR12][R2.64+0x4] ;  /* 0x0000040c02067981 */ /* 0x000ee8000c1e1900 */
[----:B------:R-:W4:Y:S04]  /*0ee0*/  LDG.E R8, desc[UR12][R2.64+0x8] ;  /* 0x0000080c02087981 */ /* 0x000f28000c1e1900 */
[----:B------:R-:W5:Y:S04]  /*0ef0*/  LDG.E R10, desc[UR12][R2.64+0xc] ;  /* 0x00000c0c020a7981 */ /* 0x000f68000c1e1900 */
[----:B------:R-:W5:Y:S04]  /*0f00*/  LDG.E R18, desc[UR12][R2.64+0x10] ;  /* 0x0000100c02127981 */ /* 0x000f68000c1e1900 */
[----:B------:R-:W5:Y:S04]  /*0f10*/  LDG.E R20, desc[UR12][R2.64+0x14] ;  /* 0x0000140c02147981 */ /* 0x000f68000c1e1900 */
[----:B------:R-:W5:Y:S04]  /*0f20*/  LDG.E R22, desc[UR12][R2.64+0x18] ;  /* 0x0000180c02167981 */ /* 0x000f68000c1e1900 */
[----:B------:R-:W5:Y:S01]  /*0f30*/  LDG.E R24, desc[UR12][R2.64+0x1c] ;  /* 0x00001c0c02187981 */ /* 0x000f62000c1e1900 */
[----:B------:R-:W0:Y:S01]  /*0f40*/  S2UR UR11, SR_CgaCtaId ;  /* 0x00000000000b79c3 */ /* 0x000e220000008800 */
[----:B------:R-:W-:Y:S01]  /*0f50*/  UMOV UR10, 0x400 ;  /* 0x00000400000a7882 */ /* 0x000fe20000000000 */
[----:B------:R-:W-:Y:S01]  /*0f60*/  IADD3 R4, PT, PT, R12, UR6, RZ ;  /* 0x000000060c047c10 */ /* 0x000fe2000fffe0ff */
[----:B------:R-:W-:-:S02]  /*0f70*/  UIADD3 UR6, UPT, UPT, UR6, 0x8, URZ ;  /* 0x0000000806067890 */ /* 0x000fc4000fffe0ff */
[----:B0-----:R-:W-:-:S06]  /*0f80*/  ULEA UR10, UR11, UR10, 0x18 ;  /* 0x0000000a0b0a7291 */ /* 0x001fcc000f8ec0ff */
[----:B------:R-:W-:-:S05]  /*0f90*/  LEA R5, R4, UR10, 0x2 ;  /* 0x0000000a04057c11 */ /* 0x000fca000f8e10ff */
[----:B--2---:R0:W-:Y:S04]  /*0fa0*/  STS [R5], R0 ;  /* 0x0000000005007388 */ /* 0x0041e80000000800 */
[----:B---3--:R0:W-:Y:S04]  /*0fb0*/  STS [R5+0x4], R6 ;  /* 0x0000040605007388 */ /* 0x0081e80000000800 */
[----:B----4-:R0:W-:Y:S04]  /*0fc0*/  STS [R5+0x8], R8 ;  /* 0x0000080805007388 */ /* 0x0101e80000000800 */
[----:B-----5:R0:W-:Y:S04]  /*0fd0*/  STS [R5+0xc], R10 ;  /* 0x00000c0a05007388 */ /* 0x0201e80000000800 */
[----:B------:R0:W-:Y:S04]  /*0fe0*/  STS [R5+0x10], R18 ;  /* 0x0000101205007388 */ /* 0x0001e80000000800 */
[----:B------:R0:W-:Y:S04]  /*0ff0*/  STS [R5+0x14], R20 ;  /* 0x0000141405007388 */ /* 0x0001e80000000800 */
[----:B------:R0:W-:Y:S04]  /*1000*/  STS [R5+0x18], R22 ;  /* 0x0000181605007388 */ /* 0x0001e80000000800 */
[----:B------:R0:W-:Y:S02]  /*1010*/  STS [R5+0x1c], R24 ;  /* 0x00001c1805007388 */ /* 0x0001e40000000800 */
.L_x_9:
[----:B------:R-:W-:Y:S05]  /*1020*/  BRA.U !UP1, `(.L_x_6) ;  /* 0x0000000109a87547 */ /* 0x000fea000b800000 */
[----:B------:R-:W-:Y:S02]  /*1030*/  UIADD3 UR10, UPT, UPT, UR18, -0x1, URZ ;  /* 0xffffffff120a7890 */ /* 0x000fe4000fffe0ff */
[----:B------:R-:W-:Y:S02]  /*1040*/  UISETP.NE.AND UP1, UPT, UR17, URZ, UPT ;  /* 0x000000ff1100728c */ /* 0x000fe4000bf25270 */
[----:B------:R-:W-:-:S09]  /*1050*/  UISETP.GE.U32.AND UP0, UPT, UR10, 0x3, UPT ;  /* 0x000000030a00788c */ /* 0x000fd2000bf06070 */
[----:B------:R-:W-:Y:S05]  /*1060*/  BRA.U !UP0, `(.L_x_10) ;  /* 0x0000000108487547 */ /* 0x000fea000b800000 */
[----:B------:R-:W3:Y:S01]  /*1070*/  LDC.64 R2, c[0x0][0x380] ;  /* 0x0000e000ff027b82 */ /* 0x000ee20000000a00 */
[----:B012---:R-:W-:-:S05]  /*1080*/  IMAD R0, R13, UR5, R16 ;  /* 0x000000050d007c24 */ /* 0x007fca000f8e0210 */
[----:B------:R-:W-:-:S05]  /*1090*/  IADD3 R5, PT, PT, R0, UR6, RZ ;  /* 0x0000000600057c10 */ /* 0x000fca000fffe0ff */
[----:B---3--:R-:W-:-:S05]  /*10a0*/  IMAD.WIDE R2, R5, 0x4, R2 ;  /* 0x0000000405027825 */ /* 0x008fca00078e0202 */
[----:B------:R-:W2:Y:S04]  /*10b0*/  LDG.E R0, desc[UR12][R2.64] ;  /* 0x0000000c02007981 */ /* 0x000ea8000c1e1900 */
[----:B------:R-:W3:Y:S04]  /*10c0*/  LDG.E R6, desc[UR12][R2.64+0x4] ;  /* 0x0000040c02067981 */ /* 0x000ee8000c1e1900 */
[----:B------:R-:W4:Y:S04]  /*10d0*/  LDG.E R8, desc[UR12][R2.64+0x8] ;  /* 0x0000080c02087981 */ /* 0x000f28000c1e1900 */
        /* <DEDUP_REMOVED lines=10> */
[----:B-----5:R0:W-:Y:S02]  /*1180*/  STS [R5+0xc], R10 ;  /* 0x00000c0a05007388 */ /* 0x0201e40000000800 */
.L_x_10:
[----:B------:R-:W-:Y:S05]  /*1190*/  BRA.U !UP1, `(.L_x_6) ;  /* 0x00000001094c7547 */ /* 0x000fea000b800000 */
[----:B------:R-:W3:Y:S01]  /*11a0*/  LDC.64 R2, c[0x0][0x380] ;  /* 0x0000e000ff027b82 */ /* 0x000ee20000000a00 */
[----:B0-----:R-:W-:-:S05]  /*11b0*/  IMAD R5, R13, UR5, R16 ;  /* 0x000000050d057c24 */ /* 0x001fca000f8e0210 */
[----:B------:R-:W-:-:S05]  /*11c0*/  IADD3 R5, PT, PT, R5, UR6, RZ ;  /* 0x0000000605057c10 */ /* 0x000fca000fffe0ff */
[----:B---3--:R-:W-:-:S05]  /*11d0*/  IMAD.WIDE R2, R5, 0x4, R2 ;  /* 0x0000000405027825 */ /* 0x008fca00078e0202 */
[----:B-12---:R-:W2:Y:S01]  /*11e0*/  LDG.E R0, desc[UR12][R2.64] ;  /* 0x0000000c02007981 */ /* 0x006ea2000c1e1900 */
[----:B------:R-:W0:Y:S01]  /*11f0*/  S2UR UR11, SR_CgaCtaId ;  /* 0x00000000000b79c3 */ /* 0x000e220000008800 */
[----:B------:R-:W-:Y:S01]  /*1200*/  UMOV UR10, 0x400 ;  /* 0x00000400000a7882 */ /* 0x000fe20000000000 */
[----:B------:R-:W-:Y:S01]  /*1210*/  IADD3 R4, PT, PT, R12, UR6, RZ ;  /* 0x000000060c047c10 */ /* 0x000fe2000fffe0ff */
[----:B------:R-:W-:Y:S02]  /*1220*/  UISETP.NE.AND UP0, UPT, UR17, 0x1, UPT ;  /* 0x000000011100788c */ /* 0x000fe4000bf05270 */
[----:B0-----:R-:W-:-:S06]  /*1230*/  ULEA UR10, UR11, UR10, 0x18 ;  /* 0x0000000a0b0a7291 */ /* 0x001fcc000f8ec0ff */
[----:B------:R-:W-:-:S05]  /*1240*/  LEA R5, R4, UR10, 0x2 ;  /* 0x0000000a04057c11 */ /* 0x000fca000f8e10ff */
[----:B--2---:R3:W-:Y:S01]  /*1250*/  STS [R5], R0 ;  /* 0x0000000005007388 */ /* 0x0047e20000000800 */
[----:B------:R-:W-:Y:S05]  /*1260*/  BRA.U !UP0, `(.L_x_6) ;  /* 0x0000000108187547 */ /* 0x000fea000b800000 */
[----:B------:R-:W-:Y:S01]  /*1270*/  UISETP.NE.AND UP0, UPT, UR17, 0x2, UPT ;  /* 0x000000021100788c */ /* 0x000fe2000bf05270 */
[----:B---3--:R-:W2:Y:S05]  /*1280*/  LDG.E R0, desc[UR12][R2.64+0x4] ;  /* 0x0000040c02007981 */ /* 0x008eaa000c1e1900 */
[----:B------:R-:W-:-:S13]  /*1290*/  PLOP3.LUT P0, PT, PT, PT, UP0, 0x80, 0x8 ;  /* 0x000000000008781c */ /* 0x000fda0003f0f008 */
[----:B------:R-:W3:Y:S04]  /*12a0*/  @P0 LDG.E R4, desc[UR12][R2.64+0x8] ;  /* 0x0000080c02040981 */ /* 0x000ee8000c1e1900 */
[----:B--2---:R4:W-:Y:S04]  /*12b0*/  STS [R5+0x4], R0 ;  /* 0x0000040005007388 */ /* 0x0049e80000000800 */
[----:B---3--:R4:W-:Y:S02]  /*12c0*/  @P0 STS [R5+0x8], R4 ;  /* 0x0000080405000388 */ /* 0x0089e40000000800 */
.L_x_6:
[----:B------:R-:W5:Y:S02]  /*12d0*/  LDCU UR6, c[0x0][0x3c0] ;  /* 0x00007800ff0677ac */ /* 0x000f640008000800 */
[----:B-----5:R-:W-:-:S09]  /*12e0*/  UISETP.GT.AND UP0, UPT, UR6, URZ, UPT ;  /* 0x000000ff0600728c */ /* 0x020fd2000bf04270 */
[----:B------:R-:W-:Y:S05]  /*12f0*/  BRA.U UP0, `(.L_x_11) ;  /* 0x0000002d006c7547 */ /* 0x000fea000b800000 */
[----:B------:R-:W5:Y:S08]  /*1300*/  LDC R3, c[0x0][0x3c4] ;  /* 0x0000f100ff037b82 */ /* 0x000f700000000800 */
[----:B012---:R-:W0:Y:S08]  /*1310*/  LDC.64 R6, c[0x0][0x3a0] ;  /* 0x0000e800ff067b82 */ /* 0x007e300000000a00 */
[----:B---34-:R-:W1:Y:S01]  /*1320*/  LDC.64 R4, c[0x0][0x3a8] ;  /* 0x0000ea00ff047b82 */ /* 0x018e620000000a00 */
[----:B------:R-:W-:Y:S01]  /*1330*/  HFMA2 R9, -RZ, RZ, 0.96630859375, -0.0022525787353515625 ;  /* 0x3bbb989dff097431 */ /* 0x000fe200000001ff */
[----:B------:R-:W-:Y:S01]  /*1340*/  MOV R10, 0x437c0000 ;  /* 0x437c0000000a7802 */ /* 0x000fe20000000f00 */
[----:B------:R-:W2:Y:S01]  /*1350*/  LDCU UR6, c[0x0][0x3b4] ;  /* 0x00007680ff0677ac */ /* 0x000ea20008000800 */
[----:B-----5:R-:W-:-:S04]  /*1360*/  IMAD R3, R3, UR5, R14 ;  /* 0x0000000503037c24 */ /* 0x020fc8000f8e020e */
[----:B0-----:R-:W-:-:S05]  /*1370*/  IMAD.WIDE R6, R3, 0x4, R6 ;  /* 0x0000000403067825 */ /* 0x001fca00078e0206 */
[----:B------:R-:W3:Y:S01]  /*1380*/  LDG.E R0, desc[UR12][R6.64] ;  /* 0x0000000c06007981 */ /* 0x000ee2000c1e1900 */
[----:B-1----:R-:W-:-:S05]  /*1390*/  IMAD.WIDE R4, R3, 0x4, R4 ;  /* 0x0000000403047825 */ /* 0x002fca00078e0204 */
[----:B------:R-:W4:Y:S01]  /*13a0*/  LDG.E R20, desc[UR12][R4.64] ;  /* 0x0000000c04147981 */ /* 0x000f22000c1e1900 */
[----:B--2---:R-:W-:Y:S01]  /*13b0*/  UISETP.GE.U32.AND UP0, UPT, UR6, 0x8, UPT ;  /* 0x000000080600788c */ /* 0x004fe2000bf06070 */
[----:B------:R-:W-:Y:S01]  /*13c0*/  BSSY.RECONVERGENT B0, `(.L_x_12) ;  /* 0x0000023000007945 */ /* 0x000fe20003800200 */
[----:B---3--:R-:W-:-:S05]  /*13d0*/  FMNMX R15, R0, -INF , !PT ;  /* 0xff800000000f7809 */ /* 0x008fca0007800000 */
[----:B------:R-:W-:Y:S01]  /*13e0*/  FADD R0, R0, -R15 ;  /* 0x8000000f00007221 */ /* 0x000fe20000000000 */
[----:B------:R-:W-:-:S03]  /*13f0*/  FADD R8, -R15, -INF ;  /* 0xff8000000f087421 */ /* 0x000fc60000000100 */
[-C--:B------:R-:W-:Y:S01]  /*1400*/  FFMA.SAT R2, R0, R9.reuse, 0.5 ;  /* 0x3f00000000027423 */ /* 0x080fe20000002009 */
[----:B------:R-:W-:-:S03]  /*1410*/  FFMA.SAT R9, R8, R9, 0.5 ;  /* 0x3f00000008097423 */ /* 0x000fc60000002009 */
[-C--:B------:R-:W-:Y:S01]  /*1420*/  FFMA.RM R2, R2, R10.reuse, 12582913 ;  /* 0x4b40000102027423 */ /* 0x080fe2000000400a */
[----:B------:R-:W-:-:S03]  /*1430*/  FFMA.RM R9, R9, R10, 12582913 ;  /* 0x4b40000109097423 */ /* 0x000fc6000000400a */
[C---:B------:R-:W-:Y:S01]  /*1440*/  FADD R3, R2.reuse, -12583039 ;  /* 0xcb40007f02037421 */ /* 0x040fe20000000000 */
[----:B------:R-:W-:Y:S01]  /*1450*/  FADD R11, R9, -12583039 ;  /* 0xcb40007f090b7421 */ /* 0x000fe20000000000 */
[----:B------:R-:W-:Y:S02]  /*1460*/  SHF.L.U32 R2, R2, 0x17, RZ ;  /* 0x0000001702027819 */ /* 0x000fe400000006ff */
[----:B------:R-:W-:Y:S01]  /*1470*/  FFMA R3, R0, 1.4426950216293334961, -R3 ;  /* 0x3fb8aa3b00037823 */ /* 0x000fe20000000803 */
[----:B------:R-:W-:-:S03]  /*1480*/  FFMA R11, R8, 1.4426950216293334961, -R11 ;  /* 0x3fb8aa3b080b7823 */ /* 0x000fc6000000080b */
[----:B------:R-:W-:Y:S01]  /*1490*/  FFMA R3, R0, 1.925963033500011079e-08, R3 ;  /* 0x32a5706000037823 */ /* 0x000fe20000000003 */
[----:B------:R-:W-:Y:S01]  /*14a0*/  FFMA R11, R8, 1.925963033500011079e-08, R11 ;  /* 0x32a57060080b7823 */ /* 0x000fe2000000000b */
[----:B------:R-:W-:-:S04]  /*14b0*/  SHF.L.U32 R0, R9, 0x17, RZ ;  /* 0x0000001709007819 */ /* 0x000fc800000006ff */
[----:B------:R-:W0:Y:S08]  /*14c0*/  MUFU.EX2 R3, R3 ;  /* 0x0000000300037308 */ /* 0x000e300000000800 */
[----:B------:R-:W1:Y:S01]  /*14d0*/  MUFU.EX2 R11, R11 ;  /* 0x0000000b000b7308 */ /* 0x000e620000000800 */
[----:B0-----:R-:W-:-:S04]  /*14e0*/  FMUL R9, R2, R3 ;  /* 0x0000000302097220 */ /* 0x001fc80000400000 */
[----:B----4-:R-:W-:Y:S01]  /*14f0*/  FMUL R20, R20, R9 ;  /* 0x0000000914147220 */ /* 0x010fe20000400000 */
[----:B-1----:R-:W-:-:S04]  /*1500*/  FMUL R0, R0, R11 ;  /* 0x0000000b00007220 */ /* 0x002fc80000400000 */
[----:B------:R-:W-:-:S04]  /*1510*/  FMUL R17, RZ, R0 ;  /* 0x00000000ff117220 */ /* 0x000fc80000400000 */
[----:B------:R-:W-:-:S05]  /*1520*/  FADD R0, R20, R17 ;  /* 0x0000001114007221 */ /* 0x000fca0000000000 */
[----:B------:R-:W-:-:S04]  /*1530*/  IADD3 R2, PT, PT, R0, 0x1800000, RZ ;  /* 0x0180000000027810 */ /* 0x000fc80007ffe0ff */
[----:B------:R-:W-:-:S04]  /*1540*/  LOP3.LUT R2, R2, 0x7f800000, RZ, 0xc0, !PT ;  /* 0x7f80000002027812 */ /* 0x000fc800078ec0ff */
[----:B------:R-:W-:-:S13]  /*1550*/  ISETP.GT.U32.AND P0, PT, R2, 0x1ffffff, PT ;  /* 0x01ffffff0200780c */ /* 0x000fda0003f04070 */
[----:B------:R-:W-:Y:S05]  /*1560*/  @P0 BRA `(.L_x_13) ;  /* 0x0000000000100947 */ /* 0x000fea0003800000 */
[----:B------:R-:W-:-:S07]  /*1570*/  MOV R8, 0x1590 ;  /* 0x0000159000087802 */ /* 0x000fce0000000f00 */
[----:B------:R-:W-:Y:S05]  /*1580*/  CALL.REL.NOINC `($__internal_0_$__cuda_sm20_rcp_rn_f32_slowpath) ;  /* 0x0000003000fc7944 */ /* 0x000fea0003c00000 */
[----:B------:R-:W-:Y:S01]  /*1590*/  MOV R18, R3 ;  /* 0x0000000300127202 */ /* 0x000fe20000000f00 */
[----:B------:R-:W-:Y:S06]  /*15a0*/  BRA `(.L_x_14) ;  /* 0x0000000000107947 */ /* 0x000fec0003800000 */
.L_x_13:
[----:B------:R-:W0:Y:S02]  /*15b0*/  MUFU.RCP R3, R0 ;  /* 0x0000000000037308 */ /* 0x000e240000001000 */
[----:B0-----:R-:W-:-:S04]  /*15c0*/  FFMA R2, R0, R3, -1 ;  /* 0xbf80000000027423 */ /* 0x001fc80000000003 */
[----:B------:R-:W-:-:S04]  /*15d0*/  FADD.FTZ R2, -R2, -RZ ;  /* 0x800000ff02027221 */ /* 0x000fc80000010100 */
[----:B------:R-:W-:-:S07]  /*15e0*/  FFMA R18, R3, R2, R3 ;  /* 0x0000000203127223 */ /* 0x000fce0000000003 */
.L_x_14:
[----:B------:R-:W-:Y:S05]  /*15f0*/  BSYNC.RECONVERGENT B0 ;  /* 0x0000000000007941 */ /* 0x000fea0003800200 */
.L_x_12:
[----:B------:R-:W0:Y:S01]  /*1600*/  S2R R3, SR_TID.X ;  /* 0x0000000000037919 */ /* 0x000e220000002100 */
[----:B------:R-:W1:Y:S01]  /*1610*/  LDCU UR6, c[0x0][0x3c0] ;  /* 0x00007800ff0677ac */ /* 0x000e620008000800 */
[----:B------:R-:W2:Y:S01]  /*1620*/  LDC R2, c[0x0][0x3b4] ;  /* 0x0000ed00ff027b82 */ /* 0x000ea20000000800 */
[----:B------:R-:W-:Y:S01]  /*1630*/  FMUL R20, RZ, R20 ;  /* 0x00000014ff147220 */ /* 0x000fe20000400000 */
[----:B-1----:R-:W-:-:S06]  /*1640*/  UIMAD UR6, UR5, UR6, UR8 ;  /* 0x00000006050672a4 */ /* 0x002fcc000f8e0208 */
[----:B--2---:R-:W-:Y:S01]  /*1650*/  IMAD R19, R2, UR6, RZ ;  /* 0x0000000602137c24 */ /* 0x004fe2000f8e02ff */
[----:B------:R-:W-:-:S03]  /*1660*/  UMOV UR6, URZ ;  /* 0x000000ff00067c82 */ /* 0x000fc60008000000 */
[----:B0-----:R-:W-:Y:S01]  /*1670*/  IMAD R19, R3, R2, R19 ;  /* 0x0000000203137224 */ /* 0x001fe200078e0213 */
[----:B------:R-:W-:Y:S06]  /*1680*/  BRA.U !UP0, `(.L_x_15) ;  /* 0x0000000108ac7547 */ /* 0x000fec000b800000 */
[----:B------:R-:W0:Y:S01]  /*1690*/  LDC.64 R2, c[0x0][0x398] ;  /* 0x0000e600ff027b82 */ /* 0x000e220000000a00 */
[----:B------:R-:W-:Y:S01]  /*16a0*/  IMAD R24, R13, UR5, R16 ;  /* 0x000000050d187c24 */ /* 0x000fe2000f8e0210 */
[----:B------:R-:W-:-:S06]  /*16b0*/  UMOV UR6, URZ ;  /* 0x000000ff00067c82 */ /* 0x000fcc0008000000 */
.L_x_16:
[----:B------:R-:W-:-:S05]  /*16c0*/  IADD3 R9, PT, PT, R19, UR6, RZ ;  /* 0x0000000613097c10 */ /* 0x000fca000fffe0ff */
[----:B0-----:R-:W-:-:S05]  /*16d0*/  IMAD.WIDE R8, R9, 0x4, R2 ;  /* 0x0000000409087825 */ /* 0x001fca00078e0202 */
[----:B----4-:R-:W2:Y:S01]  /*16e0*/  LDG.E R10, desc[UR12][R8.64] ;  /* 0x0000000c080a7981 */ /* 0x010ea2000c1e1900 */
[----:B------:R-:W-:Y:S01]  /*16f0*/  IADD3 R11, PT, PT, R24, UR6, RZ ;  /* 0x00000006180b7c10 */ /* 0x000fe2000fffe0ff */
[----:B--2---:R-:W-:-:S04]  /*1700*/  FFMA R21, R20, R10, R17 ;  /* 0x0000000a14157223 */ /* 0x004fc80000000011 */
[----:B------:R-:W-:-:S04]  /*1710*/  IMAD.WIDE R10, R11, 0x4, R2 ;  /* 0x000000040b0a7825 */ /* 0x000fc800078e0202 */
[----:B------:R-:W-:-:S05]  /*1720*/  FMUL R21, R21, R18 ;  /* 0x0000001215157220 */ /* 0x000fca0000400000 */
[----:B------:R0:W-:Y:S04]  /*1730*/  STG.E desc[UR12][R10.64], R21 ;  /* 0x000000150a007986 */ /* 0x0001e8000c10190c */
[----:B------:R-:W2:Y:S02]  /*1740*/  LDG.E R22, desc[UR12][R8.64+0x4] ;  /* 0x0000040c08167981 */ /* 0x000ea4000c1e1900 */
[----:B--2---:R-:W-:-:S04]  /*1750*/  FFMA R23, R20, R22, R17 ;  /* 0x0000001614177223 */ /* 0x004fc80000000011 */
[----:B------:R-:W-:-:S05]  /*1760*/  FMUL R23, R23, R18 ;  /* 0x0000001217177220 */ /* 0x000fca0000400000 */
[----:B------:R1:W-:Y:S04]  /*1770*/  STG.E desc[UR12][R10.64+0x4], R23 ;  /* 0x000004170a007986 */ /* 0x0003e8000c10190c */
[----:B------:R-:W2:Y:S02]  /*1780*/  LDG.E R22, desc[UR12][R8.64+0x8] ;  /* 0x0000080c08167981 */ /* 0x000ea4000c1e1900 */
[----:B--2---:R-:W-:-:S04]  /*1790*/  FFMA R25, R20, R22, R17 ;  /* 0x0000001614197223 */ /* 0x004fc80000000011 */
[----:B------:R-:W-:-:S05]  /*17a0*/  FMUL R25, R25, R18 ;  /* 0x0000001219197220 */ /* 0x000fca0000400000 */
[----:B------:R2:W-:Y:S04]  /*17b0*/  STG.E desc[UR12][R10.64+0x8], R25 ;  /* 0x000008190a007986 */ /* 0x0005e8000c10190c */
[----:B------:R-:W3:Y:S02]  /*17c0*/  LDG.E R22, desc[UR12][R8.64+0xc] ;  /* 0x00000c0c08167981 */ /* 0x000ee4000c1e1900 */
[----:B---3--:R-:W-:-:S04]  /*17d0*/  FFMA R27, R20, R22, R17 ;  /* 0x00000016141b7223 */ /* 0x008fc80000000011 */
[----:B------:R-:W-:-:S05]  /*17e0*/  FMUL R27, R27, R18 ;  /* 0x000000121b1b7220 */ /* 0x000fca0000400000 */
[----:B------:R3:W-:Y:S04]  /*17f0*/  STG.E desc[UR12][R10.64+0xc], R27 ;  /* 0x00000c1b0a007986 */ /* 0x0007e8000c10190c */
[----:B0-----:R-:W4:Y:S02]  /*1800*/  LDG.E R21, desc[UR12][R8.64+0x10] ;  /* 0x0000100c08157981 */ /* 0x001f24000c1e1900 */
[----:B----4-:R-:W-:-:S04]  /*1810*/  FFMA R21, R20, R21, R17 ;  /* 0x0000001514157223 */ /* 0x010fc80000000011 */
[----:B------:R-:W-:-:S05]  /*1820*/  FMUL R21, R21, R18 ;  /* 0x0000001215157220 */ /* 0x000fca0000400000 */
[----:B------:R4:W-:Y:S04]  /*1830*/  STG.E desc[UR12][R10.64+0x10], R21 ;  /* 0x000010150a007986 */ /* 0x0009e8000c10190c */
[----:B------:R-:W1:Y:S02]  /*1840*/  LDG.E R22, desc[UR12][R8.64+0x14] ;  /* 0x0000140c08167981 */ /* 0x000e64000c1e1900 */
[----:B-1----:R-:W-:-:S04]  /*1850*/  FFMA R23, R20, R22, R17 ;  /* 0x0000001614177223 */ /* 0x002fc80000000011 */
[----:B------:R-:W-:-:S05]  /*1860*/  FMUL R23, R23, R18 ;  /* 0x0000001217177220 */ /* 0x000fca0000400000 */
[----:B------:R4:W-:Y:S04]  /*1870*/  STG.E desc[UR12][R10.64+0x14], R23 ;  /* 0x000014170a007986 */ /* 0x0009e8000c10190c */
[----:B------:R-:W2:Y:S02]  /*1880*/  LDG.E R22, desc[UR12][R8.64+0x18] ;  /* 0x0000180c08167981 */ /* 0x000ea4000c1e1900 */
[----:B--2---:R-:W-:-:S04]  /*1890*/  FFMA R25, R20, R22, R17 ;  /* 0x0000001614197223 */ /* 0x004fc80000000011 */
[----:B------:R-:W-:-:S05]  /*18a0*/  FMUL R25, R25, R18 ;  /* 0x0000001219197220 */ /* 0x000fca0000400000 */
[----:B------:R4:W-:Y:S04]  /*18b0*/  STG.E desc[UR12][R10.64+0x18], R25 ;  /* 0x000018190a007986 */ /* 0x0009e8000c10190c */
[----:B------:R-:W3:Y:S01]  /*18c0*/  LDG.E R22, desc[UR12][R8.64+0x1c] ;  /* 0x00001c0c08167981 */ /* 0x000ee2000c1e1900 */
[----:B------:R-:W-:-:S04]  /*18d0*/  UIADD3 UR6, UPT, UPT, UR6, 0x8, URZ ;  /* 0x0000000806067890 */ /* 0x000fc8000fffe0ff */
[----:B------:R-:W-:Y:S01]  /*18e0*/  UISETP.NE.AND UP0, UPT, UR6, UR9, UPT ;  /* 0x000000090600728c */ /* 0x000fe2000bf05270 */
[----:B---3--:R-:W-:-:S04]  /*18f0*/  FFMA R27, R20, R22, R17 ;  /* 0x00000016141b7223 */ /* 0x008fc80000000011 */
[----:B------:R-:W-:-:S05]  /*1900*/  FMUL R27, R27, R18 ;  /* 0x000000121b1b7220 */ /* 0x000fca0000400000 */
[----:B------:R4:W-:Y:S01]  /*1910*/  STG.E desc[UR12][R10.64+0x1c], R27 ;  /* 0x00001c1b0a007986 */ /* 0x0009e2000c10190c */
[----:B------:R-:W-:Y:S05]  /*1920*/  BRA.U UP0, `(.L_x_16) ;  /* 0xfffffffd00647547 */ /* 0x000fea000b83ffff */
[----:B------:R-:W-:-:S05]  /*1930*/  UMOV UR6, UR9 ;  /* 0x0000000900067c82 */ /* 0x000fca0008000000 */
.L_x_15:
[----:B------:R-:W-:-:S09]  /*1940*/  UISETP.NE.AND UP0, UPT, UR16, URZ, UPT ;  /* 0x000000ff1000728c */ /* 0x000fd2000bf05270 */
[----:B------:R-:W-:Y:S05]  /*1950*/  BRA.U !UP0, `(.L_x_17) ;  /* 0x0000000108e87547 */ /* 0x000fea000b800000 */
[----:B------:R-:W-:Y:S02]  /*1960*/  UIADD3 UR7, UPT, UPT, UR16, -0x1, URZ ;  /* 0xffffffff10077890 */ /* 0x000fe4000fffe0ff */
[----:B------:R-:W-:Y:S02]  /*1970*/  UISETP.NE.AND UP1, UPT, UR15, URZ, UPT ;  /* 0x000000ff0f00728c */ /* 0x000fe4000bf25270 */
[----:B------:R-:W-:-:S09]  /*1980*/  UISETP.GE.U32.AND UP0, UPT, UR7, 0x3, UPT ;  /* 0x000000030700788c */ /* 0x000fd2000bf06070 */
[----:B------:R-:W-:Y:S05]  /*1990*/  BRA.U !UP0, `(.L_x_18) ;  /* 0x00000001085c7547 */ /* 0x000fea000b800000 */
[----:B------:R-:W0:Y:S01]  /*19a0*/  LDC.64 R8, c[0x0][0x398] ;  /* 0x0000e600ff087b82 */ /* 0x000e220000000a00 */
[----:B------:R-:W-:-:S05]  /*19b0*/  IADD3 R3, PT, PT, R19, UR6, RZ ;  /* 0x0000000613037c10 */ /* 0x000fca000fffe0ff */
[----:B0-----:R-:W-:-:S05]  /*19c0*/  IMAD.WIDE R2, R3, 0x4, R8 ;  /* 0x0000000403027825 */ /* 0x001fca00078e0208 */
[----:B----4-:R-:W2:Y:S01]  /*19d0*/  LDG.E R10, desc[UR12][R2.64] ;  /* 0x0000000c020a7981 */ /* 0x010ea2000c1e1900 */
[----:B------:R-:W-:-:S05]  /*19e0*/  IMAD R21, R13, UR5, R16 ;  /* 0x000000050d157c24 */ /* 0x000fca000f8e0210 */
[----:B------:R-:W-:-:S05]  /*19f0*/  IADD3 R21, PT, PT, R21, UR6, RZ ;  /* 0x0000000615157c10 */ /* 0x000fca000fffe0ff */
[----:B------:R-:W-:-:S04]  /*1a00*/  IMAD.WIDE R8, R21, 0x4, R8 ;  /* 0x0000000415087825 */ /* 0x000fc800078e0208 */
[----:B--2---:R-:W-:-:S04]  /*1a10*/  FFMA R11, R20, R10, R17 ;  /* 0x0000000a140b7223 */ /* 0x004fc80000000011 */
        /* <DEDUP_REMOVED lines=10> */
[----:B------:R-:W2:Y:S01]  /*1ac0*/  LDG.E R10, desc[UR12][R2.64+0xc] ;  /* 0x00000c0c020a7981 */ /* 0x000ea2000c1e1900 */
[----:B------:R-:W-:Y:S01]  /*1ad0*/  UIADD3 UR6, UPT, UPT, UR6, 0x4, URZ ;  /* 0x0000000406067890 */ /* 0x000fe2000fffe0ff */
[----:B--2---:R-:W-:-:S04]  /*1ae0*/  FFMA R25, R20, R10, R17 ;  /* 0x0000000a14197223 */ /* 0x004fc80000000011 */
[----:B------:R-:W-:-:S05]  /*1af0*/  FMUL R25, R25, R18 ;  /* 0x0000001219197220 */ /* 0x000fca0000400000 */
[----:B------:R0:W-:Y:S02]  /*1b00*/  STG.E desc[UR12][R8.64+0xc], R25 ;  /* 0x00000c1908007986 */ /* 0x0001e4000c10190c */
.L_x_18:
[----:B------:R-:W-:Y:S05]  /*1b10*/  BRA.U !UP1, `(.L_x_17) ;  /* 0x0000000109787547 */ /* 0x000fea000b800000 */
[----:B------:R-:W-:-:S06]  /*1b20*/  UISETP.NE.AND UP0, UPT, UR15, 0x1, UPT ;  /* 0x000000010f00788c */ /* 0x000fcc000bf05270 */
[----:B------:R-:W-:-:S05]  /*1b30*/  PLOP3.LUT P1, PT, PT, PT, UP0, 0x80, 0x8 ;  /* 0x000000000008781c */ /* 0x000fca0003f2f008 */
[----:B------:R-:W1:Y:S08]  /*1b40*/  @UP0 LDCU.64 UR10, c[0x0][0x398] ;  /* 0x00007300ff0a07ac */ /* 0x000e700008000a00 */
[----:B0-----:R-:W-:Y:S02]  /*1b50*/  @P1 IADD3 R9, PT, PT, R19, UR6, RZ ;  /* 0x0000000613091c10 */ /* 0x001fe4000fffe0ff */
[----:B-1----:R-:W-:-:S02]  /*1b60*/  MOV R2, UR10 ;  /* 0x0000000a00027c02 */ /* 0x002fc40008000f00 */
[----:B------:R-:W-:-:S03]  /*1b70*/  MOV R3, UR11 ;  /* 0x0000000b00037c02 */ /* 0x000fc60008000f00 */
[----:B------:R-:W-:-:S05]  /*1b80*/  @P1 IMAD.WIDE R8, R9, 0x4, R2 ;  /* 0x0000000409081825 */ /* 0x000fca00078e0202 */
[----:B----4-:R-:W2:Y:S01]  /*1b90*/  @P1 LDG.E R10, desc[UR12][R8.64] ;  /* 0x0000000c080a1981 */ /* 0x010ea2000c1e1900 */
[----:B------:R-:W-:-:S05]  /*1ba0*/  @P1 IMAD R11, R13, UR5, R16 ;  /* 0x000000050d0b1c24 */ /* 0x000fca000f8e0210 */
[----:B------:R-:W-:-:S05]  /*1bb0*/  @P1 IADD3 R21, PT, PT, R11, UR6, RZ ;  /* 0x000000060b151c10 */ /* 0x000fca000fffe0ff */
[----:B------:R-:W-:Y:S01]  /*1bc0*/  @P1 IMAD.WIDE R2, R21, 0x4, R2 ;  /* 0x0000000415021825 */ /* 0x000fe200078e0202 */
[----:B------:R-:W-:-:S03]  /*1bd0*/  ISETP.NE.AND P0, PT, RZ, UR14, PT ;  /* 0x0000000eff007c0c */ /* 0x000fc6000bf05270 */
[----:B--2---:R-:W-:-:S04]  /*1be0*/  @P1 FFMA R11, R20, R10, R17 ;  /* 0x0000000a140b1223 */ /* 0x004fc80000000011 */
[----:B------:R-:W-:-:S06]  /*1bf0*/  @P1 FMUL R21, R11, R18 ;  /* 0x000000120b151220 */ /* 0x000fcc0000400000 */
[----:B------:R-:W0:Y:S01]  /*1c00*/  @P0 LDC.64 R10, c[0x0][0x398] ;  /* 0x0000e600ff0a0b82 */ /* 0x000e220000000a00 */
[----:B------:R1:W-:Y:S04]  /*1c10*/  @P1 STG.E desc[UR12][R2.64], R21 ;  /* 0x0000001502001986 */ /* 0x0003e8000c10190c */
[----:B------:R-:W2:Y:S01]  /*1c20*/  @P1 LDG.E R22, desc[UR12][R8.64+0x4] ;  /* 0x0000040c08161981 */ /* 0x000ea2000c1e1900 */
[----:B------:R-:W-:-:S06]  /*1c30*/  @UP0 UIADD3 UR6, UPT, UPT, UR6, 0x2, URZ ;  /* 0x0000000206060890 */ /* 0x000fcc000fffe0ff */
[----:B------:R-:W-:Y:S01]  /*1c40*/  @P0 IADD3 R23, PT, PT, R19, UR6, RZ ;  /* 0x0000000613170c10 */ /* 0x000fe2000fffe0ff */
[----:B--2---:R-:W-:-:S04]  /*1c50*/  @P1 FFMA R19, R20, R22, R17 ;  /* 0x0000001614131223 */ /* 0x004fc80000000011 */
[----:B0-----:R-:W-:-:S04]  /*1c60*/  @P0 IMAD.WIDE R22, R23, 0x4, R10 ;  /* 0x0000000417160825 */ /* 0x001fc800078e020a */
[----:B------:R-:W-:-:S05]  /*1c70*/  @P1 FMUL R19, R19, R18 ;  /* 0x0000001213131220 */ /* 0x000fca0000400000 */
[----:B------:R2:W-:Y:S04]  /*1c80*/  @P1 STG.E desc[UR12][R2.64+0x4], R19 ;  /* 0x0000041302001986 */ /* 0x0005e8000c10190c */
[----:B------:R-:W3:Y:S01]  /*1c90*/  @P0 LDG.E R22, desc[UR12][R22.64] ;  /* 0x0000000c16160981 */ /* 0x000ee2000c1e1900 */
[----:B-1----:R-:W-:-:S05]  /*1ca0*/  @P0 IMAD R21, R13, UR5, R16 ;  /* 0x000000050d150c24 */ /* 0x002fca000f8e0210 */
[----:B------:R-:W-:-:S05]  /*1cb0*/  @P0 IADD3 R9, PT, PT, R21, UR6, RZ ;  /* 0x0000000615090c10 */ /* 0x000fca000fffe0ff */
[----:B------:R-:W-:-:S04]  /*1cc0*/  @P0 IMAD.WIDE R10, R9, 0x4, R10 ;  /* 0x00000004090a0825 */ /* 0x000fc800078e020a */
[----:B---3--:R-:W-:-:S04]  /*1cd0*/  @P0 FFMA R17, R20, R22, R17 ;  /* 0x0000001614110223 */ /* 0x008fc80000000011 */
[----:B------:R-:W-:-:S05]  /*1ce0*/  @P0 FMUL R17, R17, R18 ;  /* 0x0000001211110220 */ /* 0x000fca0000400000 */
[----:B------:R2:W-:Y:S02]  /*1cf0*/  @P0 STG.E desc[UR12][R10.64], R17 ;  /* 0x000000110a000986 */ /* 0x0005e4000c10190c */
.L_x_17:
[----:B------:R-:W1:Y:S01]  /*1d00*/  LDCU UR6, c[0x0][0x3bc] ;  /* 0x00007780ff0677ac */ /* 0x000e620008000800 */
[----:B------:R3:W-:Y:S01]  /*1d10*/  STG.E desc[UR12][R4.64], R0 ;  /* 0x0000000004007986 */ /* 0x0007e2000c10190c */
[----:B------:R-:W-:-:S03]  /*1d20*/  UIADD3 UR5, UPT, UPT, UR5, 0x1, URZ ;  /* 0x0000000105057890 */ /* 0x000fc6000fffe0ff */
[----:B------:R3:W-:Y:S01]  /*1d30*/  STG.E desc[UR12][R6.64], R15 ;  /* 0x0000000f06007986 */ /* 0x0007e2000c10190c */
[----:B-1----:R-:W-:-:S09]  /*1d40*/  UISETP.NE.AND UP0, UPT, UR5, UR6, UPT ;  /* 0x000000060500728c */ /* 0x002fd2000bf05270 */
[----:B---3--:R-:W-:Y:S05]  /*1d50*/  BRA.U !UP0, `(.L_x_4) ;  /* 0x0000001908dc7547 */ /* 0x008fea000b800000 */
[----:B------:R-:W-:Y:S05]  /*1d60*/  BRA `(.L_x_19) ;  /* 0xffffffec00587947 */ /* 0x000fea000383ffff */
.L_x_5:
[----:B------:R-:W3:Y:S01]  /*1d70*/  LDCU UR6, c[0x0][0x3c0] ;  /* 0x00007800ff0677ac */ /* 0x000ee20008000800 */
[----:B------:R-:W-:Y:S02]  /*1d80*/  ULOP3.LUT UR10, UR7, 0x7ffffff0, URZ, 0xc0, !UPT ;  /* 0x7ffffff0070a7892 */ /* 0x000fe4000f8ec0ff */
[----:B---3--:R-:W-:-:S09]  /*1d90*/  UISETP.GE.AND UP0, UPT, UR6, 0x1, UPT ;  /* 0x000000010600788c */ /* 0x008fd2000bf06270 */
[----:B------:R-:W-:Y:S05]  /*1da0*/  BRA.U UP0, `(.L_x_20) ;  /* 0x0000001900e07547 */ /* 0x000fea000b800000 */
[----:B------:R-:W-:-:S09]  /*1db0*/  UISETP.GT.AND UP0, UPT, UR7, URZ, UPT ;  /* 0x000000ff0700728c */ /* 0x000fd2000bf04270 */
[----:B------:R-:W-:Y:S05]  /*1dc0*/  BRA.U UP0, `(.L_x_21) ;  /* 0x0000001100387547 */ /* 0x000fea000b800000 */
[----:B------:R-:W0:Y:S08]  /*1dd0*/  LDC.64 R2, c[0x0][0x3a0] ;  /* 0x0000e800ff027b82 */ /* 0x000e300000000a00 */
[----:B------:R-:W3:Y:S01]  /*1de0*/  LDC.64 R4, c[0x0][0x3a8] ;  /* 0x0000ea00ff047b82 */ /* 0x000ee20000000a00 */
[----:B012---:R-:W-:-:S05]  /*1df0*/  IMAD.WIDE R6, R14, 0x4, R2 ;  /* 0x000000040e067825 */ /* 0x007fca00078e0202 */
[----:B------:R-:W2:Y:S01]  /*1e00*/  LDG.E R10, desc[UR12][R6.64] ;  /* 0x0000000c060a7981 */ /* 0x000ea2000c1e1900 */
[----:B---3--:R-:W-:-:S05]  /*1e10*/  IMAD.WIDE R8, R14, 0x4, R4 ;  /* 0x000000040e087825 */ /* 0x008fca00078e0204 */
[----:B------:R-:W3:Y:S01]  /*1e20*/  LDG.E R0, desc[UR12][R8.64] ;  /* 0x0000000c08007981 */ /* 0x000ee2000c1e1900 */
[----:B------:R-:W-:Y:S01]  /*1e30*/  HFMA2 R17, -RZ, RZ, 0.96630859375, -0.0022525787353515625 ;  /* 0x3bbb989dff117431 */ /* 0x000fe200000001ff */
[----:B------:R-:W-:Y:S01]  /*1e40*/  MOV R20, 0x437c0000 ;  /* 0x437c000000147802 */ /* 0x000fe20000000f00 */
[----:B------:R-:W-:Y:S01]  /*1e50*/  UISETP.NE.AND UP0, UPT, UR5, 0x1, UPT ;  /* 0x000000010500788c */ /* 0x000fe2000bf05270 */
[----:B--2---:R-:W-:-:S05]  /*1e60*/  FMNMX R11, R10, -INF , !PT ;  /* 0xff8000000a0b7809 */ /* 0x004fca0007800000 */
[----:B------:R-:W-:Y:S01]  /*1e70*/  FADD R18, -R11, -INF ;  /* 0xff8000000b127421 */ /* 0x000fe20000000100 */
[----:B------:R-:W-:-:S03]  /*1e80*/  FADD R10, R10, -R11 ;  /* 0x8000000b0a0a7221 */ /* 0x000fc60000000000 */
[----:B------:R-:W-:-:S04]  /*1e90*/  FFMA.SAT R15, R18, R17, 0.5 ;  /* 0x3f000000120f7423 */ /* 0x000fc80000002011 */
[----:B------:R-:W-:Y:S01]  /*1ea0*/  FFMA.RM R19, R15, R20, 12582913 ;  /* 0x4b4000010f137423 */ /* 0x000fe20000004014 */
[----:B------:R-:W-:-:S03]  /*1eb0*/  FFMA.SAT R15, R10, R17, 0.5 ;  /* 0x3f0000000a0f7423 */ /* 0x000fc60000002011 */
[----:B------:R-:W-:Y:S01]  /*1ec0*/  FADD R17, R19, -12583039 ;  /* 0xcb40007f13117421 */ /* 0x000fe20000000000 */
[----:B------:R-:W-:Y:S01]  /*1ed0*/  FFMA.RM R15, R15, R20, 12582913 ;  /* 0x4b4000010f0f7423 */ /* 0x000fe20000004014 */
[----:B------:R-:W-:Y:S02]  /*1ee0*/  SHF.L.U32 R19, R19, 0x17, RZ ;  /* 0x0000001713137819 */ /* 0x000fe400000006ff */
[C---:B------:R-:W-:Y:S01]  /*1ef0*/  FFMA R21, R18.reuse, 1.4426950216293334961, -R17 ;  /* 0x3fb8aa3b12157823 */ /* 0x040fe20000000811 */
[C---:B------:R-:W-:Y:S01]  /*1f00*/  FADD R17, R15.reuse, -12583039 ;  /* 0xcb40007f0f117421 */ /* 0x040fe20000000000 */
[----:B------:R-:W-:Y:S02]  /*1f10*/  SHF.L.U32 R15, R15, 0x17, RZ ;  /* 0x000000170f0f7819 */ /* 0x000fe400000006ff */
[----:B------:R-:W-:Y:S01]  /*1f20*/  FFMA R21, R18, 1.925963033500011079e-08, R21 ;  /* 0x32a5706012157823 */ /* 0x000fe20000000015 */
[----:B------:R-:W-:-:S03]  /*1f30*/  FFMA R17, R10, 1.4426950216293334961, -R17 ;  /* 0x3fb8aa3b0a117823 */ /* 0x000fc60000000811 */
[----:B------:R-:W0:Y:S01]  /*1f40*/  MUFU.EX2 R18, R21 ;  /* 0x0000001500127308 */ /* 0x000e220000000800 */
[----:B------:R-:W-:-:S07]  /*1f50*/  FFMA R17, R10, 1.925963033500011079e-08, R17 ;  /* 0x32a570600a117823 */ /* 0x000fce0000000011 */
[----:B------:R-:W1:Y:S01]  /*1f60*/  MUFU.EX2 R10, R17 ;  /* 0x00000011000a7308 */ /* 0x000e620000000800 */
[----:B0-----:R-:W-:-:S04]  /*1f70*/  FMUL R18, R19, R18 ;  /* 0x0000001213127220 */ /* 0x001fc80000400000 */
[----:B------:R-:W-:Y:S01]  /*1f80*/  FMUL R19, RZ, R18 ;  /* 0x00000012ff137220 */ /* 0x000fe20000400000 */
[----:B-1----:R-:W-:-:S04]  /*1f90*/  FMUL R15, R15, R10 ;  /* 0x0000000a0f0f7220 */ /* 0x002fc80000400000 */
[----:B---3--:R-:W-:-:S05]  /*1fa0*/  FFMA R15, R0, R15, R19 ;  /* 0x0000000f000f7223 */ /* 0x008fca0000000013 */
[----:B------:R0:W-:Y:S04]  /*1fb0*/  STG.E desc[UR12][R8.64], R15 ;  /* 0x0000000f08007986 */ /* 0x0001e8000c10190c */
[----:B------:R0:W-:Y:S01]  /*1fc0*/  STG.E desc[UR12][R6.64], R11 ;  /* 0x0000000b06007986 */ /* 0x0001e2000c10190c */
[----:B------:R-:W-:Y:S05]  /*1fd0*/  BRA.U !UP0, `(.L_x_4) ;  /* 0x00000019083c7547 */ /* 0x000fea000b800000 */
[----:B0-----:R-:W-:Y:S01]  /*1fe0*/  MOV R7, 0x1 ;  /* 0x0000000100077802 */ /* 0x001fe20000000f00 */
[----:B------:R-:W0:Y:S03]  /*1ff0*/  LDCU UR7, c[0x0][0x3c4] ;  /* 0x00007880ff0777ac */ /* 0x000e260008000800 */
[----:B------:R-:W-:-:S13]  /*2000*/  ISETP.GE.AND P0, PT, R7, UR5, PT ;  /* 0x0000000507007c0c */ /* 0x000fda000bf06270 */
[----:B------:R-:W-:Y:S05]  /*2010*/  @P0 BRA `(.L_x_22) ;  /* 0x0000000c001c0947 */ /* 0x000fea0003800000 */
[----:B------:R-:W-:Y:S02]  /*2020*/  IADD3 R0, PT, PT, -R7, UR5, RZ ;  /* 0x0000000507007c10 */ /* 0x000fe4000fffe1ff */
[----:B------:R-:W-:Y:S02]  /*2030*/  PLOP3.LUT P0, PT, PT, PT, PT, 0x80, 0x8 ;  /* 0x000000000008781c */ /* 0x000fe40003f0f070 */
[----:B------:R-:W-:-:S13]  /*2040*/  ISETP.GT.AND P1, PT, R0, 0x3, PT ;  /* 0x000000030000780c */ /* 0x000fda0003f24270 */
[----:B------:R-:W-:Y:S05]  /*2050*/  @!P1 BRA `(.L_x_23) ;  /* 0x0000000400ec9947 */ /* 0x000fea0003800000 */
[----:B------:R-:W-:Y:S01]  /*2060*/  PLOP3.LUT P0, PT, PT, PT, PT, 0x8, 0x80 ;  /* 0x000000000080781c */ /* 0x000fe20003f0e170 */
[----:B------:R-:W1:-:S12]  /*2070*/  LDCU UR6, c[0x0][0x3c4] ;  /* 0x00007880ff0677ac */ /* 0x000e580008000800 */
.L_x_24:
[----:B-12---:R-:W-:-:S04]  /*2080*/  IMAD R11, R7, UR6, R14 ;  /* 0x00000006070b7c24 */ /* 0x006fc8000f8e020e */
[----:B------:R-:W-:-:S05]  /*2090*/  IMAD.WIDE R18, R11, 0x4, R2 ;  /* 0x000000040b127825 */ /* 0x000fca00078e0202 */
[----:B------:R-:W2:Y:S01]  /*20a0*/  LDG.E R20, desc[UR12][R18.64] ;  /* 0x0000000c12147981 */ /* 0x000ea2000c1e1900 */
[----:B------:R-:W-:-:S05]  /*20b0*/  IMAD.WIDE R10, R11, 0x4, R4 ;  /* 0x000000040b0a7825 */ /* 0x000fca00078e0204 */
[----:B------:R-:W3:Y:S01]  /*20c0*/  LDG.E R8, desc[UR12][R10.64] ;  /* 0x0000000c0a087981 */ /* 0x000ee2000c1e1900 */
[----:B------:R-:W-:Y:S01]  /*20d0*/  HFMA2 R6, -RZ, RZ, 0.96630859375, -0.0022525787353515625 ;  /* 0x3bbb989dff067431 */ /* 0x000fe200000001ff */
[----:B------:R-:W-:Y:S02]  /*20e0*/  MOV R0, 0x437c0000 ;  /* 0x437c000000007802 */ /* 0x000fe40000000f00 */
[----:B--2---:R-:W-:-:S05]  /*20f0*/  FMNMX R15, R20, -INF , !PT ;  /* 0xff800000140f7809 */ /* 0x004fca0007800000 */
[----:B------:R-:W-:Y:S01]  /*2100*/  FADD R23, -R15, -INF ;  /* 0xff8000000f177421 */ /* 0x000fe20000000100 */
[----:B------:R-:W-:-:S03]  /*2110*/  FADD R21, R20, -R15 ;  /* 0x8000000f14157221 */ /* 0x000fc60000000000 */
[-C--:B------:R-:W-:Y:S01]  /*2120*/  FFMA.SAT R9, R23, R6.reuse, 0.5 ;  /* 0x3f00000017097423 */ /* 0x080fe20000002006 */
[----:B------:R-:W-:-:S03]  /*2130*/  FFMA.SAT R17, R21, R6, 0.5 ;  /* 0x3f00000015117423 */ /* 0x000fc60000002006 */
[-C--:B------:R-:W-:Y:S01]  /*2140*/  FFMA.RM R9, R9, R0.reuse, 12582913 ;  /* 0x4b40000109097423 */ /* 0x080fe20000004000 */
[----:B------:R-:W-:-:S03]  /*2150*/  FFMA.RM R17, R17, R0, 12582913 ;  /* 0x4b40000111117423 */ /* 0x000fc60000004000 */
[C---:B------:R-:W-:Y:S01]  /*2160*/  FADD R20, R9.reuse, -12583039 ;  /* 0xcb40007f09147421 */ /* 0x040fe20000000000 */
[----:B------:R-:W-:-:S03]  /*2170*/  SHF.L.U32 R9, R9, 0x17, RZ ;  /* 0x0000001709097819 */ /* 0x000fc600000006ff */
[----:B------:R-:W-:Y:S01]  /*2180*/  FFMA R22, R23, 1.4426950216293334961, -R20 ;  /* 0x3fb8aa3b17167823 */ /* 0x000fe20000000814 */
[C---:B------:R-:W-:Y:S01]  /*2190*/  FADD R20, R17.reuse, -12583039 ;  /* 0xcb40007f11147421 */ /* 0x040fe20000000000 */
[----:B------:R-:W-:Y:S02]  /*21a0*/  SHF.L.U32 R17, R17, 0x17, RZ ;  /* 0x0000001711117819 */ /* 0x000fe400000006ff */
[----:B------:R-:W-:Y:S01]  /*21b0*/  FFMA R22, R23, 1.925963033500011079e-08, R22 ;  /* 0x32a5706017167823 */ /* 0x000fe20000000016 */
[----:B------:R-:W-:-:S04]  /*21c0*/  FFMA R20, R21, 1.4426950216293334961, -R20 ;  /* 0x3fb8aa3b15147823 */ /* 0x000fc80000000814 */
[----:B------:R-:W-:Y:S01]  /*21d0*/  FFMA R20, R21, 1.925963033500011079e-08, R20 ;  /* 0x32a5706015147823 */ /* 0x000fe20000000014 */
[----:B------:R-:W1:Y:S01]  /*21e0*/  MUFU.EX2 R22, R22 ;  /* 0x0000001600167308 */ /* 0x000e620000000800 */
[----:B------:R-:W-:-:S05]  /*21f0*/  IADD3 R21, PT, PT, R7, 0x1, RZ ;  /* 0x0000000107157810 */ /* 0x000fca0007ffe0ff */
[----:B------:R-:W-:Y:S02]  /*2200*/  IMAD R21, R21, UR6, R14 ;  /* 0x0000000615157c24 */ /* 0x000fe4000f8e020e */
[----:B------:R-:W2:Y:S01]  /*2210*/  MUFU.EX2 R20, R20 ;  /* 0x0000001400147308 */ /* 0x000ea20000000800 */
[----:B-1----:R-:W-:-:S04]  /*2220*/  FMUL R9, R9, R22 ;  /* 0x0000001609097220 */ /* 0x002fc80000400000 */
[----:B------:R-:W-:Y:S01]  /*2230*/  FMUL R9, RZ, R9 ;  /* 0x00000009ff097220 */ /* 0x000fe20000400000 */
[----:B--2---:R-:W-:-:S04]  /*2240*/  FMUL R17, R17, R20 ;  /* 0x0000001411117220 */ /* 0x004fc80000400000 */
[----:B---3--:R-:W-:Y:S01]  /*2250*/  FFMA R25, R8, R17, R9 ;  /* 0x0000001108197223 */ /* 0x008fe20000000009 */
[----:B------:R-:W-:-:S04]  /*2260*/  IMAD.WIDE R8, R21, 0x4, R2 ;  /* 0x0000000415087825 */ /* 0x000fc800078e0202 */
[----:B------:R-:W-:Y:S04]  /*2270*/  STG.E desc[UR12][R10.64], R25 ;  /* 0x000000190a007986 */ /* 0x000fe8000c10190c */
[----:B------:R1:W-:Y:S04]  /*2280*/  STG.E desc[UR12][R18.64], R15 ;  /* 0x0000000f12007986 */ /* 0x0003e8000c10190c */
[----:B------:R-:W2:Y:S01]  /*2290*/  LDG.E R24, desc[UR12][R8.64] ;  /* 0x0000000c08187981 */ /* 0x000ea2000c1e1900 */
[----:B------:R-:W-:-:S05]  /*22a0*/  IMAD.WIDE R20, R21, 0x4, R4 ;  /* 0x0000000415147825 */ /* 0x000fca00078e0204 */
[----:B------:R-:W3:Y:S01]  /*22b0*/  LDG.E R22, desc[UR12][R20.64] ;  /* 0x0000000c14167981 */ /* 0x000ee2000c1e1900 */
[----:B-1----:R-:W-:-:S05]  /*22c0*/  IADD3 R15, PT, PT, R7, 0x2, RZ ;  /* 0x00000002070f7810 */ /* 0x002fca0007ffe0ff */
[----:B------:R-:W-:Y:S01]  /*22d0*/  IMAD R15, R15, UR6, R14 ;  /* 0x000000060f0f7c24 */ /* 0x000fe2000f8e020e */
        /* <DEDUP_REMOVED lines=11> */
[C---:B------:R-:W-:Y:S01]  /*2390*/  FFMA R18, R27.reuse, 1.4426950216293334961, -R18 ;  /* 0x3fb8aa3b1b127823 */ /* 0x040fe20000000812 */
[----:B------:R-:W-:Y:S02]  /*23a0*/  SHF.L.U32 R10, R10, 0x17, RZ ;  /* 0x000000170a0a7819 */ /* 0x000fe400000006ff */
[----:B------:R-:W-:Y:S01]  /*23b0*/  FFMA R26, R26, 1.925963033500011079e-08, R11 ;  /* 0x32a570601a1a7823 */ /* 0x000fe2000000000b */
[----:B------:R-:W-:-:S04]  /*23c0*/  FFMA R18, R27, 1.925963033500011079e-08, R18 ;  /* 0x32a570601b127823 */ /* 0x000fc80000000012 */
[----:B------:R-:W1:Y:S08]  /*23d0*/  MUFU.EX2 R11, R18 ;  /* 0x00000012000b7308 */ /* 0x000e700000000800 */
[----:B------:R-:W2:Y:S01]  /*23e0*/  MUFU.EX2 R26, R26 ;  /* 0x0000001a001a7308 */ /* 0x000ea20000000800 */
[----:B-1----:R-:W-:Y:S01]  /*23f0*/  FMUL R11, R10, R11 ;  /* 0x0000000b0a0b7220 */ /* 0x002fe20000400000 */
[----:B--2---:R-:W-:-:S04]  /*2400*/  FMUL R23, R23, R26 ;  /* 0x0000001a17177220 */ /* 0x004fc80000400000 */
[----:B------:R-:W-:-:S04]  /*2410*/  FMUL R23, RZ, R23 ;  /* 0x00000017ff177220 */ /* 0x000fc80000400000 */
        /* <DEDUP_REMOVED lines=23> */
[----:B------:R-:W-:-:S03]  /*2590*/  FFMA R20, R27, 1.925963033500011079e-08, R20 ;  /* 0x32a570601b147823 */ /* 0x000fc60000000014 */
[----:B------:R-:W1:Y:S08]  /*25a0*/  MUFU.EX2 R24, R21 ;  /* 0x0000001500187308 */ /* 0x000e700000000800 */
[----:B------:R-:W2:Y:S01]  /*25b0*/  MUFU.EX2 R9, R20 ;  /* 0x0000001400097308 */ /* 0x000ea20000000800 */
[----:B-1----:R-:W-:-:S04]  /*25c0*/  FMUL R23, R23, R24 ;  /* 0x0000001817177220 */ /* 0x002fc80000400000 */
[----:B------:R-:W-:Y:S01]  /*25d0*/  FMUL R23, RZ, R23 ;  /* 0x00000017ff177220 */ /* 0x000fe20000400000 */
[----:B--2---:R-:W-:-:S04]  /*25e0*/  FMUL R9, R8, R9 ;  /* 0x0000000908097220 */ /* 0x004fc80000400000 */
[----:B---3--:R-:W-:Y:S01]  /*25f0*/  FFMA R25, R22, R9, R23 ;  /* 0x0000000916197223 */ /* 0x008fe20000000017 */
[----:B------:R-:W-:-:S04]  /*2600*/  IMAD.WIDE R8, R17, 0x4, R2 ;  /* 0x0000000411087825 */ /* 0x000fc800078e0202 */
[----:B------:R1:W-:Y:S04]  /*2610*/  STG.E desc[UR12][R18.64], R25 ;  /* 0x0000001912007986 */ /* 0x0003e8000c10190c */
[----:B------:R2:W-:Y:S04]  /*2620*/  STG.E desc[UR12][R10.64], R15 ;  /* 0x0000000f0a007986 */ /* 0x0005e8000c10190c */
[----:B------:R-:W3:Y:S01]  /*2630*/  LDG.E R24, desc[UR12][R8.64] ;  /* 0x0000000c08187981 */ /* 0x000ee2000c1e1900 */
[----:B------:R-:W-:-:S05]  /*2640*/  IMAD.WIDE R20, R17, 0x4, R4 ;  /* 0x0000000411147825 */ /* 0x000fca00078e0204 */
[----:B------:R-:W4:Y:S01]  /*2650*/  LDG.E R22, desc[UR12][R20.64] ;  /* 0x0000000c14167981 */ /* 0x000f22000c1e1900 */
[----:B------:R-:W-:Y:S01]  /*2660*/  UIADD3 UR10, UPT, UPT, UR5, -0x3, URZ ;  /* 0xfffffffd050a7890 */ /* 0x000fe2000fffe0ff */
[----:B------:R-:W-:-:S05]  /*2670*/  IADD3 R7, PT, PT, R7, 0x4, RZ ;  /* 0x0000000407077810 */ /* 0x000fca0007ffe0ff */
[----:B------:R-:W-:Y:S02]  /*2680*/  ISETP.GE.AND P1, PT, R7, UR10, PT ;  /* 0x0000000a07007c0c */ /* 0x000fe4000bf26270 */
[----:B---3--:R-:W-:-:S05]  /*2690*/  FMNMX R17, R24, -INF , !PT ;  /* 0xff80000018117809 */ /* 0x008fca0007800000 */
[----:B------:R-:W-:Y:S01]  /*26a0*/  FADD R26, -R17, -INF ;  /* 0xff800000111a7421 */ /* 0x000fe20000000100 */
[----:B------:R-:W-:-:S03]  /*26b0*/  FADD R27, R24, -R17 ;  /* 0x80000011181b7221 */ /* 0x000fc60000000000 */
[-C--:B------:R-:W-:Y:S01]  /*26c0*/  FFMA.SAT R23, R26, R6.reuse, 0.5 ;  /* 0x3f0000001a177423 */ /* 0x080fe20000002006 */
[----:B------:R-:W-:-:S03]  /*26d0*/  FFMA.SAT R29, R27, R6, 0.5 ;  /* 0x3f0000001b1d7423 */ /* 0x000fc60000002006 */
[-C--:B------:R-:W-:Y:S01]  /*26e0*/  FFMA.RM R23, R23, R0.reuse, 12582913 ;  /* 0x4b40000117177423 */ /* 0x080fe20000004000 */
[----:B------:R-:W-:-:S03]  /*26f0*/  FFMA.RM R29, R29, R0, 12582913 ;  /* 0x4b4000011d1d7423 */ /* 0x000fc60000004000 */
[----:B-1----:R-:W-:Y:S01]  /*2700*/  FADD R19, R23, -12583039 ;  /* 0xcb40007f17137421 */ /* 0x002fe20000000000 */
[----:B------:R-:W-:Y:S01]  /*2710*/  FADD R0, R29, -12583039 ;  /* 0xcb40007f1d007421 */ /* 0x000fe20000000000 */
[----:B------:R-:W-:Y:S02]  /*2720*/  SHF.L.U32 R23, R23, 0x17, RZ ;  /* 0x0000001717177819 */ /* 0x000fe400000006ff */
[C---:B------:R-:W-:Y:S01]  /*2730*/  FFMA R19, R26.reuse, 1.4426950216293334961, -R19 ;  /* 0x3fb8aa3b1a137823 */ /* 0x040fe20000000813 */
[----:B------:R-:W-:Y:S01]  /*2740*/  FFMA R0, R27, 1.4426950216293334961, -R0 ;  /* 0x3fb8aa3b1b007823 */ /* 0x000fe20000000800 */
[----:B------:R-:W-:Y:S02]  /*2750*/  SHF.L.U32 R29, R29, 0x17, RZ ;  /* 0x000000171d1d7819 */ /* 0x000fe400000006ff */
[----:B------:R-:W-:Y:S01]  /*2760*/  FFMA R19, R26, 1.925963033500011079e-08, R19 ;  /* 0x32a570601a137823 */ /* 0x000fe20000000013 */
[----:B------:R-:W-:-:S03]  /*2770*/  FFMA R0, R27, 1.925963033500011079e-08, R0 ;  /* 0x32a570601b007823 */ /* 0x000fc60000000000 */
[----:B------:R-:W1:Y:S08]  /*2780*/  MUFU.EX2 R6, R19 ;  /* 0x0000001300067308 */ /* 0x000e700000000800 */
[----:B------:R-:W3:Y:S01]  /*2790*/  MUFU.EX2 R0, R0 ;  /* 0x0000000000007308 */ /* 0x000ee20000000800 */
[----:B-1----:R-:W-:-:S04]  /*27a0*/  FMUL R6, R23, R6 ;  /* 0x0000000617067220 */ /* 0x002fc80000400000 */
[----:B--2---:R-:W-:Y:S01]  /*27b0*/  FMUL R11, RZ, R6 ;  /* 0x00000006ff0b7220 */ /* 0x004fe20000400000 */
[----:B---3--:R-:W-:-:S04]  /*27c0*/  FMUL R29, R29, R0 ;  /* 0x000000001d1d7220 */ /* 0x008fc80000400000 */
[----:B----4-:R-:W-:-:S05]  /*27d0*/  FFMA R11, R22, R29, R11 ;  /* 0x0000001d160b7223 */ /* 0x010fca000000000b */
[----:B------:R2:W-:Y:S04]  /*27e0*/  STG.E desc[UR12][R20.64], R11 ;  /* 0x0000000b14007986 */ /* 0x0005e8000c10190c */
[----:B------:R2:W-:Y:S01]  /*27f0*/  STG.E desc[UR12][R8.64], R17 ;  /* 0x0000001108007986 */ /* 0x0005e2000c10190c */
[----:B------:R-:W-:Y:S05]  /*2800*/  @!P1 BRA `(.L_x_24) ;  /* 0xfffffff8001c9947 */ /* 0x000fea000383ffff */
.L_x_23:
[----:B------:R-:W-:-:S04]  /*2810*/  IADD3 R0, PT, PT, -R7, UR5, RZ ;  /* 0x0000000507007c10 */ /* 0x000fc8000fffe1ff */
[----:B------:R-:W-:-:S13]  /*2820*/  ISETP.GT.AND P1, PT, R0, 0x1, PT ;  /* 0x000000010000780c */ /* 0x000fda0003f24270 */
[----:B------:R-:W-:Y:S05]  /*2830*/  @!P1 BRA `(.L_x_25) ;  /* 0x00000004000c9947 */ /* 0x000fea0003800000 */
[----:B------:R-:W2:Y:S02]  /*2840*/  LDCU UR6, c[0x0][0x3c4] ;  /* 0x00007880ff0677ac */ /* 0x000ea40008000800 */
[----:B--2---:R-:W-:-:S04]  /*2850*/  IMAD R11, R7, UR6, R14 ;  /* 0x00000006070b7c24 */ /* 0x004fc8000f8e020e */
[----:B------:R-:W-:-:S06]  /*2860*/  IMAD.WIDE R8, R11, 0x4, R2 ;  /* 0x000000040b087825 */ /* 0x000fcc00078e0202 */
[----:B------:R-:W2:Y:S01]  /*2870*/  LDG.E R9, desc[UR12][R8.64] ;  /* 0x0000000c08097981 */ /* 0x000ea2000c1e1900 */
[----:B------:R-:W-:-:S05]  /*2880*/  IMAD.WIDE R18, R11, 0x4, R4 ;  /* 0x000000040b127825 */ /* 0x000fca00078e0204 */
[----:B------:R1:W3:Y:S01]  /*2890*/  LDG.E R15, desc[UR12][R18.64] ;  /* 0x0000000c120f7981 */ /* 0x0002e2000c1e1900 */
[----:B------:R-:W-:Y:S01]  /*28a0*/  HFMA2 R6, -RZ, RZ, 0.96630859375, -0.0022525787353515625 ;  /* 0x3bbb989dff067431 */ /* 0x000fe200000001ff */
[----:B------:R-:W-:Y:S02]  /*28b0*/  MOV R0, 0x437c0000 ;  /* 0x437c000000007802 */ /* 0x000fe40000000f00 */
[----:B--2---:R-:W-:-:S05]  /*28c0*/  FMNMX R10, R9, -INF , !PT ;  /* 0xff800000090a7809 */ /* 0x004fca0007800000 */
[----:B------:R-:W-:Y:S01]  /*28d0*/  FADD R23, -R10, -INF ;  /* 0xff8000000a177421 */ /* 0x000fe20000000100 */
[----:B------:R-:W-:-:S03]  /*28e0*/  FADD R17, R9, -R10 ;  /* 0x8000000a09117221 */ /* 0x000fc60000000000 */
[----:B------:R-:W-:-:S04]  /*28f0*/  FFMA.SAT R21, R23, R6, 0.5 ;  /* 0x3f00000017157423 */ /* 0x000fc80000002006 */
[----:B------:R-:W-:Y:S01]  /*2900*/  FFMA.RM R22, R21, R0, 12582913 ;  /* 0x4b40000115167423 */ /* 0x000fe20000004000 */
[----:B------:R-:W-:-:S03]  /*2910*/  FFMA.SAT R21, R17, R6, 0.5 ;  /* 0x3f00000011157423 */ /* 0x000fc60000002006 */
[C---:B------:R-:W-:Y:S01]  /*2920*/  FADD R8, R22.reuse, -12583039 ;  /* 0xcb40007f16087421 */ /* 0x040fe20000000000 */
[----:B------:R-:W-:Y:S01]  /*2930*/  FFMA.RM R21, R21, R0, 12582913 ;  /* 0x4b40000115157423 */ /* 0x000fe20000004000 */
[----:B------:R-:W-:Y:S02]  /*2940*/  SHF.L.U32 R22, R22, 0x17, RZ ;  /* 0x0000001716167819 */ /* 0x000fe400000006ff */
[----:B-1----:R-:W-:Y:S01]  /*2950*/  FFMA R18, R23, 1.4426950216293334961, -R8 ;  /* 0x3fb8aa3b17127823 */ /* 0x002fe20000000808 */
[C---:B------:R-:W-:Y:S01]  /*2960*/  FADD R8, R21.reuse, -12583039 ;  /* 0xcb40007f15087421 */ /* 0x040fe20000000000 */
[----:B------:R-:W-:Y:S02]  /*2970*/  SHF.L.U32 R21, R21, 0x17, RZ ;  /* 0x0000001715157819 */ /* 0x000fe400000006ff */
[----:B------:R-:W-:Y:S01]  /*2980*/  FFMA R23, R23, 1.925963033500011079e-08, R18 ;  /* 0x32a5706017177823 */ /* 0x000fe20000000012 */
[----:B------:R-:W-:-:S04]  /*2990*/  FFMA R8, R17, 1.4426950216293334961, -R8 ;  /* 0x3fb8aa3b11087823 */ /* 0x000fc80000000808 */
[----:B------:R-:W-:Y:S01]  /*29a0*/  FFMA R20, R17, 1.925963033500011079e-08, R8 ;  /* 0x32a5706011147823 */ /* 0x000fe20000000008 */
[----:B------:R-:W1:Y:S01]  /*29b0*/  MUFU.EX2 R23, R23 ;  /* 0x0000001700177308 */ /* 0x000e620000000800 */
[----:B------:R-:W-:Y:S01]  /*29c0*/  IADD3 R17, PT, PT, R7, 0x1, RZ ;  /* 0x0000000107117810 */ /* 0x000fe20007ffe0ff */
[----:B------:R-:W-:-:S04]  /*29d0*/  IMAD.WIDE R8, R11, 0x4, R4 ;  /* 0x000000040b087825 */ /* 0x000fc800078e0204 */
[----:B------:R-:W-:Y:S01]  /*29e0*/  IMAD R27, R17, UR6, R14 ;  /* 0x00000006111b7c24 */ /* 0x000fe2000f8e020e */
[----:B------:R-:W2:Y:S01]  /*29f0*/  LDCU UR6, c[0x0][0x3c4] ;  /* 0x00007880ff0677ac */ /* 0x000ea20008000800 */
[----:B------:R-:W4:Y:S01]  /*2a00*/  MUFU.EX2 R20, R20 ;  /* 0x0000001400147308 */ /* 0x000f220000000800 */
[----:B-1----:R-:W-:-:S04]  /*2a10*/  FMUL R22, R22, R23 ;  /* 0x0000001716167220 */ /* 0x002fc80000400000 */
[----:B------:R-:W-:Y:S01]  /*2a20*/  FMUL R22, RZ, R22 ;  /* 0x00000016ff167220 */ /* 0x000fe20000400000 */
[----:B----4-:R-:W-:Y:S01]  /*2a30*/  FMUL R18, R21, R20 ;  /* 0x0000001415127220 */ /* 0x010fe20000400000 */
[----:B------:R-:W-:-:S04]  /*2a40*/  IMAD.WIDE R20, R27, 0x4, R2 ;  /* 0x000000041b147825 */ /* 0x000fc800078e0202 */
[----:B---3--:R-:W-:Y:S01]  /*2a50*/  FFMA R25, R15, R18, R22 ;  /* 0x000000120f197223 */ /* 0x008fe20000000016 */
[----:B------:R-:W-:-:S04]  /*2a60*/  IMAD.WIDE R18, R11, 0x4, R2 ;  /* 0x000000040b127825 */ /* 0x000fc800078e0202 */
[----:B------:R1:W-:Y:S04]  /*2a70*/  STG.E desc[UR12][R8.64], R25 ;  /* 0x0000001908007986 */ /* 0x0003e8000c10190c */
[----:B------:R3:W-:Y:S04]  /*2a80*/  STG.E desc[UR12][R18.64], R10 ;  /* 0x0000000a12007986 */ /* 0x0007e8000c10190c */
[----:B------:R-:W4:Y:S01]  /*2a90*/  LDG.E R20, desc[UR12][R20.64] ;  /* 0x0000000c14147981 */ /* 0x000f22000c1e1900 */
[----:B------:R-:W-:-:S05]  /*2aa0*/  IMAD.WIDE R22, R27, 0x4, R4 ;  /* 0x000000041b167825 */ /* 0x000fca00078e0204 */
[----:B------:R-:W5:Y:S01]  /*2ab0*/  LDG.E R15, desc[UR12][R22.64] ;  /* 0x0000000c160f7981 */ /* 0x000f62000c1e1900 */
[----:B--2---:R-:W-:Y:S01]  /*2ac0*/  IMAD R17, R17, UR6, R14 ;  /* 0x0000000611117c24 */ /* 0x004fe2000f8e020e */
[----:B------:R-:W-:Y:S02]  /*2ad0*/  PLOP3.LUT P0, PT, PT, PT, PT, 0x8, 0x80 ;  /* 0x000000000080781c */ /* 0x000fe40003f0e170 */
[----:B------:R-:W-:Y:S02]  /*2ae0*/  IADD3 R7, PT, PT, R7, 0x2, RZ ;  /* 0x0000000207077810 */ /* 0x000fe40007ffe0ff */
[----:B----4-:R-:W-:-:S05]  /*2af0*/  FMNMX R11, R20, -INF , !PT ;  /* 0xff800000140b7809 */ /* 0x010fca0007800000 */
[----:B------:R-:W-:Y:S01]  /*2b00*/  FADD R24, -R11, -INF ;  /* 0xff8000000b187421 */ /* 0x000fe20000000100 */
[----:B------:R-:W-:-:S03]  /*2b10*/  FADD R27, R20, -R11 ;  /* 0x8000000b141b7221 */ /* 0x000fc60000000000 */
[----:B------:R-:W-:-:S04]  /*2b20*/  FFMA.SAT R29, R24, R6, 0.5 ;  /* 0x3f000000181d7423 */ /* 0x000fc80000002006 */
[----:B------:R-:W-:Y:S01]  /*2b30*/  FFMA.RM R26, R29, R0, 12582913 ;  /* 0x4b4000011d1a7423 */ /* 0x000fe20000004000 */
[----:B------:R-:W-:-:S03]  /*2b40*/  FFMA.SAT R29, R27, R6, 0.5 ;  /* 0x3f0000001b1d7423 */ /* 0x000fc60000002006 */
[C---:B-1----:R-:W-:Y:S01]  /*2b50*/  FADD R9, R26.reuse, -12583039 ;  /* 0xcb40007f1a097421 */ /* 0x042fe20000000000 */
[----:B------:R-:W-:Y:S01]  /*2b60*/  FFMA.RM R29, R29, R0, 12582913 ;  /* 0x4b4000011d1d7423 */ /* 0x000fe20000004000 */
[----:B------:R-:W-:Y:S02]  /*2b70*/  SHF.L.U32 R26, R26, 0x17, RZ ;  /* 0x000000171a1a7819 */ /* 0x000fe400000006ff */
[C---:B------:R-:W-:Y:S01]  /*2b80*/  FFMA R9, R24.reuse, 1.4426950216293334961, -R9 ;  /* 0x3fb8aa3b18097823 */ /* 0x040fe20000000809 */
[C---:B------:R-:W-:Y:S01]  /*2b90*/  FADD R0, R29.reuse, -12583039 ;  /* 0xcb40007f1d007421 */ /* 0x040fe20000000000 */
[----:B------:R-:W-:Y:S02]  /*2ba0*/  SHF.L.U32 R29, R29, 0x17, RZ ;  /* 0x000000171d1d7819 */ /* 0x000fe400000006ff */
[----:B------:R-:W-:Y:S01]  /*2bb0*/  FFMA R9, R24, 1.925963033500011079e-08, R9 ;  /* 0x32a5706018097823 */ /* 0x000fe20000000009 */
[----:B------:R-:W-:-:S04]  /*2bc0*/  FFMA R0, R27, 1.4426950216293334961, -R0 ;  /* 0x3fb8aa3b1b007823 */ /* 0x000fc80000000800 */
[----:B------:R-:W-:Y:S01]  /*2bd0*/  FFMA R0, R27, 1.925963033500011079e-08, R0 ;  /* 0x32a570601b007823 */ /* 0x000fe20000000000 */
[----:B------:R-:W1:Y:S08]  /*2be0*/  MUFU.EX2 R9, R9 ;  /* 0x0000000900097308 */ /* 0x000e700000000800 */
[----:B------:R-:W2:Y:S01]  /*2bf0*/  MUFU.EX2 R0, R0 ;  /* 0x0000000000007308 */ /* 0x000ea20000000800 */
[----:B-1----:R-:W-:Y:S01]  /*2c00*/  FMUL R26, R26, R9 ;  /* 0x000000091a1a7220 */ /* 0x002fe20000400000 */
[----:B------:R-:W-:-:S04]  /*2c10*/  IMAD.WIDE R8, R17, 0x4, R2 ;  /* 0x0000000411087825 */ /* 0x000fc800078e0202 */
[----:B------:R-:W-:Y:S01]  /*2c20*/  FMUL R26, RZ, R26 ;  /* 0x0000001aff1a7220 */ /* 0x000fe20000400000 */
[----:B--2---:R-:W-:-:S04]  /*2c30*/  FMUL R6, R29, R0 ;  /* 0x000000001d067220 */ /* 0x004fc80000400000 */
[----:B-----5:R-:W-:-:S05]  /*2c40*/  FFMA R15, R15, R6, R26 ;  /* 0x000000060f0f7223 */ /* 0x020fca000000001a */
[----:B------:R3:W-:Y:S04]  /*2c50*/  STG.E desc[UR12][R22.64], R15 ;  /* 0x0000000f16007986 */ /* 0x0007e8000c10190c */
[----:B------:R3:W-:Y:S02]  /*2c60*/  STG.E desc[UR12][R8.64], R11 ;  /* 0x0000000b08007986 */ /* 0x0007e4000c10190c */
.L_x_25:
[----:B------:R-:W-:-:S13]  /*2c70*/  ISETP.EQ.AND P1, PT, R7, UR5, PT ;  /* 0x0000000507007c0c */ /* 0x000fda000bf22270 */
[----:B------:R-:W-:Y:S05]  /*2c80*/  @!P0 BRA P1, `(.L_x_4) ;  /* 0x0000000c00108947 */ /* 0x000fea0000800000 */
.L_x_22:
[----:B0123--:R-:W-:-:S04]  /*2c90*/  IMAD R11, R7, UR7, R14 ;  /* 0x00000007070b7c24 */ /* 0x00ffc8000f8e020e */
[----:B------:R-:W-:-:S05]  /*2ca0*/  IMAD.WIDE R8, R11, 0x4, R2 ;  /* 0x000000040b087825 */ /* 0x000fca00078e0202 */
[----:B------:R-:W2:Y:S01]  /*2cb0*/  LDG.E R6, desc[UR12][R8.64] ;  /* 0x0000000c08067981 */ /* 0x000ea2000c1e1900 */
[----:B------:R-:W-:-:S05]  /*2cc0*/  IMAD.WIDE R10, R11, 0x4, R4 ;  /* 0x000000040b0a7825 */ /* 0x000fca00078e0204 */
[----:B------:R-:W3:Y:S01]  /*2cd0*/  LDG.E R0, desc[UR12][R10.64] ;  /* 0x0000000c0a007981 */ /* 0x000ee2000c1e1900 */
[----:B------:R-:W-:Y:S01]  /*2ce0*/  HFMA2 R20, -RZ, RZ, 0.96630859375, -0.0022525787353515625 ;  /* 0x3bbb989dff147431 */ /* 0x000fe200000001ff */
[----:B------:R-:W-:Y:S02]  /*2cf0*/  MOV R21, 0x437c0000 ;  /* 0x437c000000157802 */ /* 0x000fe40000000f00 */
[----:B------:R-:W-:-:S04]  /*2d00*/  IADD3 R7, PT, PT, R7, 0x1, RZ ;  /* 0x0000000107077810 */ /* 0x000fc80007ffe0ff */
[----:B------:R-:W-:Y:S02]  /*2d10*/  ISETP.NE.AND P0, PT, R7, UR5, PT ;  /* 0x0000000507007c0c */ /* 0x000fe4000bf05270 */
        /* <DEDUP_REMOVED lines=23> */
[----:B------:R-:W-:Y:S05]  /*2e90*/  @P0 BRA `(.L_x_22) ;  /* 0xfffffffc007c0947 */ /* 0x000fea000383ffff */
[----:B------:R-:W-:Y:S05]  /*2ea0*/  BRA `(.L_x_4) ;  /* 0x0000000800887947 */ /* 0x000fea0003800000 */
.L_x_21:
[----:B------:R-:W-:-:S05]  /*2eb0*/  UMOV UR5, URZ ;  /* 0x000000ff00057c82 */ /* 0x000fca0008000000 */
.L_x_31:
[----:B------:R-:W-:Y:S01]  /*2ec0*/  UISETP.GE.U32.AND UP0, UPT, UR20, 0xf, UPT ;  /* 0x0000000f1400788c */ /* 0x000fe2000bf06070 */
[----:B------:R-:W-:-:S08]  /*2ed0*/  UMOV UR6, URZ ;  /* 0x000000ff00067c82 */ /* 0x000fd00008000000 */
[----:B---3--:R-:W-:Y:S05]  /*2ee0*/  BRA.U !UP0, `(.L_x_26) ;  /* 0x0000000108b87547 */ /* 0x008fea000b800000 */
[----:B------:R-:W3:Y:S01]  /*2ef0*/  S2UR UR7, SR_CgaCtaId ;  /* 0x00000000000779c3 */ /* 0x000ee20000008800 */
[----:B------:R-:W-:Y:S01]  /*2f00*/  UMOV UR6, 0x400 ;  /* 0x0000040000067882 */ /* 0x000fe20000000000 */
[----:B01----:R-:W-:Y:S01]  /*2f10*/  IMAD R21, R13, UR5, R16 ;  /* 0x000000050d157c24 */ /* 0x003fe2000f8e0210 */
[----:B---3--:R-:W-:-:S03]  /*2f20*/  ULEA UR7, UR7, UR6, 0x18 ;  /* 0x0000000607077291 */ /* 0x008fc6000f8ec0ff */
[----:B------:R-:W-:-:S09]  /*2f30*/  UMOV UR6, URZ ;  /* 0x000000ff00067c82 */ /* 0x000fd20008000000 */
.L_x_27:
        /* <DEDUP_REMOVED lines=41> */
.L_x_26:
        /* <DEDUP_REMOVED lines=32> */
.L_x_29:
        /* <DEDUP_REMOVED lines=23> */
.L_x_30:
        /* <DEDUP_REMOVED lines=20> */
.L_x_28:
[----:B01----:R-:W0:Y:S08]  /*3680*/  LDC R7, c[0x0][0x3c4] ;  /* 0x0000f100ff077b82 */ /* 0x003e300000000800 */
[----:B------:R-:W1:Y:S08]  /*3690*/  LDC.64 R2, c[0x0][0x3a0] ;  /* 0x0000e800ff027b82 */ /* 0x000e700000000a00 */
[----:B---34-:R-:W3:Y:S01]  /*36a0*/  LDC.64 R4, c[0x0][0x3a8] ;  /* 0x0000ea00ff047b82 */ /* 0x018ee20000000a00 */
[----:B------:R-:W-:Y:S01]  /*36b0*/  HFMA2 R9, -RZ, RZ, 0.96630859375, -0.0022525787353515625 ;  /* 0x3bbb989dff097431 */ /* 0x000fe200000001ff */
[----:B--2---:R-:W-:Y:S01]  /*36c0*/  MOV R15, 0x437c0000 ;  /* 0x437c0000000f7802 */ /* 0x004fe20000000f00 */
[----:B------:R-:W2:Y:S01]  /*36d0*/  LDCU UR6, c[0x0][0x3bc] ;  /* 0x00007780ff0677ac */ /* 0x000ea20008000800 */
[----:B0-----:R-:W-:-:S04]  /*36e0*/  IMAD R7, R7, UR5, R14 ;  /* 0x0000000507077c24 */ /* 0x001fc8000f8e020e */
[----:B-1----:R-:W-:-:S05]  /*36f0*/  IMAD.WIDE R2, R7, 0x4, R2 ;  /* 0x0000000407027825 */ /* 0x002fca00078e0202 */
[----:B------:R-:W4:Y:S01]  /*3700*/  LDG.E R6, desc[UR12][R2.64] ;  /* 0x0000000c02067981 */ /* 0x000f22000c1e1900 */
[----:B---3--:R-:W-:-:S05]  /*3710*/  IMAD.WIDE R4, R7, 0x4, R4 ;  /* 0x0000000407047825 */ /* 0x008fca00078e0204 */
[----:B------:R-:W3:Y:S01]  /*3720*/  LDG.E R0, desc[UR12][R4.64] ;  /* 0x0000000c04007981 */ /* 0x000ee2000c1e1900 */
[----:B------:R-:W-:-:S04]  /*3730*/  UIADD3 UR5, UPT, UPT, UR5, 0x1, URZ ;  /* 0x0000000105057890 */ /* 0x000fc8000fffe0ff */
[----:B--2---:R-:W-:Y:S01]  /*3740*/  UISETP.NE.AND UP0, UPT, UR5, UR6, UPT ;  /* 0x000000060500728c */ /* 0x004fe2000bf05270 */
[----:B----4-:R-:W-:-:S05]  /*3750*/  FMNMX R7, R6, -INF , !PT ;  /* 0xff80000006077809 */ /* 0x010fca0007800000 */
        /* <DEDUP_REMOVED lines=8> */
[----:B------:R-:W-:Y:S01]  /*37e0*/  FFMA R15, R10, 1.4426950216293334961, -R9 ;  /* 0x3fb8aa3b0a0f7823 */ /* 0x000fe20000000809 */
        /* <DEDUP_REMOVED lines=13> */
[----:B------:R-:W-:Y:S05]  /*38c0*/  BRA.U UP0, `(.L_x_31) ;  /* 0xfffffff5007c7547 */ /* 0x000fea000b83ffff */
.L_x_4:
[----:B------:R-:W5:Y:S01]  /*38d0*/  LDCU UR5, c[0x0][0x3b8] ;  /* 0x00007700ff0577ac */ /* 0x000f620008000800 */
[----:B------:R-:W-:-:S04]  /*38e0*/  UIADD3 UR4, UPT, UPT, UR4, 0x1, URZ ;  /* 0x0000000104047890 */ /* 0x000fc8000fffe0ff */
[----:B-----5:R-:W-:Y:S01]  /*38f0*/  UISETP.NE.AND UP0, UPT, UR4, UR5, UPT ;  /* 0x000000050400728c */ /* 0x020fe2000bf05270 */
[----:B------:R-:W-:Y:S08]  /*3900*/  BAR.SYNC.DEFER_BLOCKING 0x0 ;  /* 0x0000000000007b1d */ /* 0x000ff00000010000 */
[----:B------:R-:W-:Y:S05]  /*3910*/  BRA.U UP0, `(.L_x_32) ;  /* 0xffffffc900287547 */ /* 0x000fea000b83ffff */
[----:B0-----:R-:W-:Y:S05]  /*3920*/  EXIT ;  /* 0x000000000000794d */ /* 0x001fea0003800000 */
.L_x_20:
[----:B------:R-:W-:-:S09]  /*3930*/  UISETP.GT.AND UP0, UPT, UR7, URZ, UPT ;  /* 0x000000ff0700728c */ /* 0x000fd2000bf04270 */
[----:B------:R-:W-:Y:S05]  /*3940*/  BRA.U !UP0, `(.L_x_11) ;  /* 0x0000000508d87547 */ /* 0x000fea000b800000 */
[----:B------:R-:W-:Y:S01]  /*3950*/  UISETP.GE.U32.AND UP0, UPT, UR20, 0xf, UPT ;  /* 0x0000000f1400788c */ /* 0x000fe2000bf06070 */
[----:B------:R-:W-:-:S08]  /*3960*/  UMOV UR4, URZ ;  /* 0x000000ff00047c82 */ /* 0x000fd00008000000 */
[----:B------:R-:W-:Y:S05]  /*3970*/  BRA.U !UP0, `(.L_x_33) ;  /* 0x0000000108b47547 */ /* 0x000fea000b800000 */
[----:B------:R-:W3:Y:S01]  /*3980*/  S2UR UR5, SR_CgaCtaId ;  /* 0x00000000000579c3 */ /* 0x000ee20000008800 */
[----:B------:R-:W-:Y:S02]  /*3990*/  UMOV UR4, 0x400 ;  /* 0x0000040000047882 */ /* 0x000fe40000000000 */
[----:B---3--:R-:W-:-:S03]  /*39a0*/  ULEA UR5, UR5, UR4, 0x18 ;  /* 0x0000000405057291 */ /* 0x008fc6000f8ec0ff */
[----:B------:R-:W-:-:S09]  /*39b0*/  UMOV UR4, URZ ;  /* 0x000000ff00047c82 */ /* 0x000fd20008000000 */
.L_x_34:
[----:B------:R-:W3:Y:S01]  /*39c0*/  LDC.64 R2, c[0x0][0x380] ;  /* 0x0000e000ff027b82 */ /* 0x000ee20000000a00 */
[----:B0-----:R-:W-:-:S05]  /*39d0*/  IADD3 R5, PT, PT, R16, UR4, RZ ;  /* 0x0000000410057c10 */ /* 0x001fca000fffe0ff */
[----:B---3--:R-:W-:-:S05]  /*39e0*/  IMAD.WIDE R2, R5, 0x4, R2 ;  /* 0x0000000405027825 */ /* 0x008fca00078e0202 */
[----:B012---:R-:W2:Y:S04]  /*39f0*/  LDG.E R0, desc[UR12][R2.64] ;  /* 0x0000000c02007981 */ /* 0x007ea8000c1e1900 */
        /* <DEDUP_REMOVED lines=37> */
.L_x_33:
[----:B------:R-:W-:-:S09]  /*3c50*/  UISETP.NE.AND UP0, UPT, UR19, URZ, UPT ;  /* 0x000000ff1300728c */ /* 0x000fd2000bf05270 */
[----:B------:R-:W-:Y:S05]  /*3c60*/  BRA.U !UP0, `(.L_x_11) ;  /* 0x0000000508107547 */ /* 0x000fea000b800000 */
[----:B------:R-:W-:Y:S02]  /*3c70*/  UISETP.GE.U32.AND UP0, UPT, UR19, 0x8, UPT ;  /* 0x000000081300788c */ /* 0x000fe4000bf06070 */
[----:B------:R-:W-:-:S07]  /*3c80*/  UISETP.NE.AND UP1, UPT, UR18, URZ, UPT ;  /* 0x000000ff1200728c */ /* 0x000fce000bf25270 */
[----:B------:R-:W-:Y:S05]  /*3c90*/  BRA.U !UP0, `(.L_x_35) ;  /* 0x0000000108647547 */ /* 0x000fea000b800000 */
[----:B------:R-:W3:Y:S01]  /*3ca0*/  LDC.64 R2, c[0x0][0x380] ;  /* 0x0000e000ff027b82 */ /* 0x000ee20000000a00 */
[----:B0-----:R-:W-:-:S05]  /*3cb0*/  IADD3 R5, PT, PT, R16, UR4, RZ ;  /* 0x0000000410057c10 */ /* 0x001fca000fffe0ff */
        /* <DEDUP_REMOVED lines=23> */
.L_x_35:
        /* <DEDUP_REMOVED lines=21> */
.L_x_36:
[----:B------:R-:W-:Y:S05]  /*3f80*/  BRA.U !UP1, `(.L_x_11) ;  /* 0x0000000109487547 */ /* 0x000fea000b800000 */
[----:B------:R-:W3:Y:S01]  /*3f90*/  LDC.64 R2, c[0x0][0x380] ;  /* 0x0000e000ff027b82 */ /* 0x000ee20000000a00 */
[----:B0-----:R-:W-:-:S05]  /*3fa0*/  IADD3 R5, PT, PT, R16, UR4, RZ ;  /* 0x0000000410057c10 */ /* 0x001fca000fffe0ff */
        /* <DEDUP_REMOVED lines=11> */
[----:B0-----:R-:W2:Y:S05]  /*4060*/  LDG.E R0, desc[UR12][R2.64+0x4] ;  /* 0x0000040c02007981 */ /* 0x001eaa000c1e1900 */
[----:B------:R-:W-:-:S13]  /*4070*/  PLOP3.LUT P0, PT, PT, PT, UP0, 0x80, 0x8 ;  /* 0x000000000008781c */ /* 0x000fda0003f0f008 */
[----:B------:R-:W3:Y:S04]  /*4080*/  @P0 LDG.E R4, desc[UR12][R2.64+0x8] ;  /* 0x0000080c02040981 */ /* 0x000ee8000c1e1900 */
[----:B--2---:R0:W-:Y:S04]  /*4090*/  STS [R5+0x4], R0 ;  /* 0x0000040005007388 */ /* 0x0041e80000000800 */
[----:B---3--:R0:W-:Y:S02]  /*40a0*/  @P0 STS [R5+0x8], R4 ;  /* 0x0000080405000388 */ /* 0x0081e40000000800 */
.L_x_11:
[----:B------:R-:W5:Y:S01]  /*40b0*/  LDCU UR8, c[0x0][0x3b4] ;  /* 0x00007680ff0877ac */ /* 0x000f620008000800 */
[----:B------:R-:W5:Y:S01]  /*40c0*/  S2UR UR10, SR_CgaCtaId ;  /* 0x00000000000a79c3 */ /* 0x000f620000008800 */
[----:B01234-:R-:W0:Y:S01]  /*40d0*/  S2R R0, SR_TID.X ;  /* 0x0000000000007919 */ /* 0x01fe220000002100 */
[----:B------:R-:W1:Y:S01]  /*40e0*/  LDCU UR4, c[0x0][0x3b4] ;  /* 0x00007680ff0477ac */ /* 0x000e620008000800 */
[----:B------:R-:W1:Y:S01]  /*40f0*/  LDCU UR5, c[0x0][0x3c0] ;  /* 0x00007800ff0577ac */ /* 0x000e620008000800 */
[----:B------:R-:W-:Y:S01]  /*4100*/  UMOV UR9, 0x400 ;  /* 0x0000040000097882 */ /* 0x000fe20000000000 */
[----:B-----5:R-:W-:Y:S01]  /*4110*/  I2FP.F32.S32 R3, UR8 ;  /* 0x0000000800037c45 */ /* 0x020fe20008201400 */
[----:B------:R-:W-:Y:S02]  /*4120*/  UISETP.GT.AND UP0, UPT, UR8, URZ, UPT ;  /* 0x000000ff0800728c */ /* 0x000fe4000bf04270 */
[----:B------:R-:W-:Y:S01]  /*4130*/  UIMAD UR6, UR6, UR8, URZ ;  /* 0x00000008060672a4 */ /* 0x000fe2000f8e02ff */
[----:B------:R-:W-:Y:S01]  /*4140*/  FSETP.GEU.AND P0, PT, |R3|, 1.175494350822287508e-38, PT ;  /* 0x008000000300780b */ /* 0x000fe20003f0e200 */
[----:B------:R-:W-:-:S02]  /*4150*/  ULEA UR9, UR10, UR9, 0x18 ;  /* 0x000000090a097291 */ /* 0x000fc4000f8ec0ff */
[----:B-1----:R-:W-:-:S04]  /*4160*/  UIMAD UR4, UR5, UR4, URZ ;  /* 0x00000004050472a4 */ /* 0x002fc8000f8e02ff */
[----:B------:R-:W-:-:S06]  /*4170*/  ULEA UR4, UR4, UR9, 0x2 ;  /* 0x0000000904047291 */ /* 0x000fcc000f8e10ff */
[----:B------:R-:W-:Y:S01]  /*4180*/  @!P0 FMUL R3, R3, 16777216 ;  /* 0x4b80000003038820 */ /* 0x000fe20000400000 */
[----:B------:R-:W-:-:S03]  /*4190*/  ULEA UR4, UR6, UR4, 0x2 ;  /* 0x0000000406047291 */ /* 0x000fc6000f8e10ff */
[----:B------:R-:W1:Y:S01]  /*41a0*/  MUFU.RSQ R2, R3 ;  /* 0x0000000300027308 */ /* 0x000e620000001400 */
[----:B------:R-:W-:Y:S01]  /*41b0*/  ULEA UR5, UR6, UR4, 0x2 ;  /* 0x0000000406057291 */ /* 0x000fe2000f8e10ff */
[----:B-1----:R-:W-:Y:S01]  /*41c0*/  @!P0 FMUL R2, R2, 4096 ;  /* 0x4580000002028820 */ /* 0x002fe20000400000 */
[----:B0-----:R-:W-:Y:S10]  /*41d0*/  BRA.U UP0, `(.L_x_37) ;  /* 0x0000000100207547 */ /* 0x001ff4000b800000 */
[----:B------:R-:W0:Y:S01]  /*41e0*/  LDC R5, c[0x0][0x3c4] ;  /* 0x0000f100ff057b82 */ /* 0x000e220000000800 */
[----:B------:R-:W-:Y:S01]  /*41f0*/  FMUL R2, RZ, R2 ;  /* 0x00000002ff027220 */ /* 0x000fe20000400000 */
[----:B------:R-:W-:-:S06]  /*4200*/  UMOV UR4, URZ ;  /* 0x000000ff00047c82 */ /* 0x000fcc0008000000 */
.L_x_38:
[----:B01----:R-:W-:Y:S01]  /*4210*/  IMAD R3, R0, R5, UR4 ;  /* 0x0000000400037e24 */ /* 0x003fe2000f8e0205 */
[----:B------:R-:W-:-:S04]  /*4220*/  UIADD3 UR4, UPT, UPT, UR4, 0x1, URZ ;  /* 0x0000000104047890 */ /* 0x000fc8000fffe0ff */
[----:B------:R-:W-:-:S05]  /*4230*/  LEA R3, R3, UR5, 0x2 ;  /* 0x0000000503037c11 */ /* 0x000fca000f8e10ff */
[----:B------:R1:W-:Y:S01]  /*4240*/  STS [R3], R2 ;  /* 0x0000000203007388 */ /* 0x0003e20000000800 */
[----:B------:R-:W-:Y:S05]  /*4250*/  BRA `(.L_x_38) ;  /* 0xfffffffc00ec7947 */ /* 0x000fea000383ffff */
.L_x_37:
[----:B------:R-:W0:Y:S01]  /*4260*/  S2UR UR9, SR_CgaCtaId ;  /* 0x00000000000979c3 */ /* 0x000e220000008800 */
[----:B------:R-:W-:Y:S01]  /*4270*/  UMOV UR4, 0x400 ;  /* 0x0000040000047882 */ /* 0x000fe20000000000 */
[----:B------:R-:W-:Y:S02]  /*4280*/  ULOP3.LUT UR10, UR8, 0x7ffffff8, URZ, 0xc0, !UPT ;  /* 0x7ffffff8080a7892 */ /* 0x000fe4000f8ec0ff */
[----:B------:R-:W-:Y:S02]  /*4290*/  USHF.L.U32 UR7, UR7, 0x2, URZ ;  /* 0x0000000207077899 */ /* 0x000fe400080006ff */
[----:B0-----:R-:W-:Y:S02]  /*42a0*/  ULEA UR11, UR9, UR4, 0x18 ;  /* 0x00000004090b7291 */ /* 0x001fe4000f8ec0ff */
[----:B------:R-:W-:Y:S02]  /*42b0*/  UIADD3 UR9, UPT, UPT, -UR10, URZ, URZ ;  /* 0x000000ff0a097290 */ /* 0x000fe4000fffe1ff */
[----:B------:R-:W-:Y:S01]  /*42c0*/  ULEA UR12, UR6, UR11, 0x2 ;  /* 0x0000000b060c7291 */ /* 0x000fe2000f8e10ff */
[----:B------:R-:W-:-:S11]  /*42d0*/  UMOV UR4, URZ ;  /* 0x000000ff00047c82 */ /* 0x000fd60008000000 */
.L_x_44:
[----:B0-----:R-:W0:Y:S01]  /*42e0*/  LDCU UR6, c[0x0][0x3b4] ;  /* 0x00007680ff0677ac */ /* 0x001e220008000800 */
[----:B------:R-:W-:Y:S01]  /*42f0*/  HFMA2 R5, -RZ, RZ, 0, 0 ;  /* 0x00000000ff057431 */ /* 0x000fe200000001ff */
[----:B------:R-:W-:Y:S01]  /*4300*/  MOV R3, RZ ;  /* 0x000000ff00037202 */ /* 0x000fe20000000f00 */
[----:B0-----:R-:W-:-:S09]  /*4310*/  UISETP.GE.U32.AND UP0, UPT, UR6, 0x8, UPT ;  /* 0x000000080600788c */ /* 0x001fd2000bf06070 */
[----:B------:R-:W-:Y:S05]  /*4320*/  BRA.U !UP0, `(.L_x_39) ;  /* 0x0000000108ac7547 */ /* 0x000fea000b800000 */
[----:B------:R-:W0:Y:S01]  /*4330*/  LDC R4, c[0x0][0x3b0] ;  /* 0x0000ec00ff047b82 */ /* 0x000e220000000800 */
[----:B------:R-:W-:Y:S01]  /*4340*/  ULEA UR8, UR4, UR12, 0x2 ;  /* 0x0000000c04087291 */ /* 0x000fe2000f8e10ff */
[----:B------:R-:W-:Y:S01]  /*4350*/  MOV R5, RZ ;  /* 0x000000ff00057202 */ /* 0x000fe20000000f00 */
[----:B------:R-:W-:-:S04]  /*4360*/  UIMAD UR6, UR7, UR4, UR11 ;  /* 0x00000004070672a4 */ /* 0x000fc8000f8e020b */
[----:B------:R-:W-:Y:S01]  /*4370*/  MOV R3, UR8 ;  /* 0x0000000800037c02 */ /* 0x000fe20008000f00 */
[----:B------:R-:W-:Y:S01]  /*4380*/  UIADD3 UR6, UPT, UPT, UR6, 0x10, URZ ;  /* 0x0000001006067890 */ /* 0x000fe2000fffe0ff */
[----:B------:R-:W-:-:S11]  /*4390*/  UMOV UR8, UR9 ;  /* 0x0000000900087c82 */ /* 0x000fd60008000000 */
.L_x_40:
[----:B------:R-:W-:Y:S01]  /*43a0*/  LDS R6, [UR6+-0x10] ;  /* 0xfffff006ff067984 */ /* 0x000fe20008000800 */
[----:B------:R-:W-:Y:S01]  /*43b0*/  IADD3 R8, PT, PT, R3, UR7, RZ ;  /* 0x0000000703087c10 */ /* 0x000fe2000fffe0ff */
[----:B------:R-:W-:Y:S02]  /*43c0*/  UIADD3 UR8, UPT, UPT, UR8, 0x8, URZ ;  /* 0x0000000808087890 */ /* 0x000fe4000fffe0ff */
[----:B------:R-:W1:Y:S01]  /*43d0*/  LDS R7, [R3] ;  /* 0x0000000003077984 */ /* 0x000e620000000800 */
[----:B------:R-:W-:Y:S01]  /*43e0*/  IADD3 R12, PT, PT, R8, UR7, RZ ;  /* 0x00000007080c7c10 */ /* 0x000fe2000fffe0ff */
[----:B------:R-:W-:Y:S02]  /*43f0*/  UISETP.NE.AND UP0, UPT, UR8, URZ, UPT ;  /* 0x000000ff0800728c */ /* 0x000fe4000bf05270 */
[----:B------:R-:W-:Y:S01]  /*4400*/  LDS R9, [UR6+-0xc] ;  /* 0xfffff406ff097984 */ /* 0x000fe20008000800 */
[----:B------:R-:W-:-:S03]  /*4410*/  IADD3 R14, PT, PT, R12, UR7, RZ ;  /* 0x000000070c0e7c10 */ /* 0x000fc6000fffe0ff */
[----:B------:R0:W2:Y:S01]  /*4420*/  LDS R10, [R3+UR7] ;  /* 0x00000007030a7984 */ /* 0x0000a20008000800 */
[----:B------:R-:W-:-:S03]  /*4430*/  IADD3 R16, PT, PT, R14, UR7, RZ ;  /* 0x000000070e107c10 */ /* 0x000fc6000fffe0ff */
[----:B------:R-:W-:Y:S01]  /*4440*/  LDS R11, [UR6+-0x8] ;  /* 0xfffff806ff0b7984 */ /* 0x000fe20008000800 */
[----:B------:R-:W-:-:S03]  /*4450*/  IADD3 R18, PT, PT, R16, UR7, RZ ;  /* 0x0000000710127c10 */ /* 0x000fc6000fffe0ff */
[----:B------:R-:W3:Y:S01]  /*4460*/  LDS R8, [R8+UR7] ;  /* 0x0000000708087984 */ /* 0x000ee20008000800 */
[----:B------:R-:W-:Y:S02]  /*4470*/  IADD3 R20, PT, PT, R18, UR7, RZ ;  /* 0x0000000712147c10 */ /* 0x000fe4000fffe0ff */
[----:B0-----:R-:W-:Y:S01]  /*4480*/  LEA R3, R4, R3, 0x5 ;  /* 0x0000000304037211 */ /* 0x001fe200078e28ff */
[----:B------:R-:W-:Y:S04]  /*4490*/  LDS R13, [UR6+-0x4] ;  /* 0xfffffc06ff0d7984 */ /* 0x000fe80008000800 */
[----:B------:R-:W0:Y:S04]  /*44a0*/  LDS R12, [R12+UR7] ;  /* 0x000000070c0c7984 */ /* 0x000e280008000800 */
[----:B------:R-:W-:Y:S04]  /*44b0*/  LDS R15, [UR6] ;  /* 0x00000006ff0f7984 */ /* 0x000fe80008000800 */
[----:B------:R-:W4:Y:S04]  /*44c0*/  LDS R14, [R14+UR7] ;  /* 0x000000070e0e7984 */ /* 0x000f280008000800 */
[----:B------:R-:W-:Y:S04]  /*44d0*/  LDS R17, [UR6+0x4] ;  /* 0x00000406ff117984 */ /* 0x000fe80008000800 */
[----:B------:R-:W5:Y:S01]  /*44e0*/  LDS R16, [R16+UR7] ;  /* 0x0000000710107984 */ /* 0x000f620008000800 */
[----:B-1----:R-:W-:-:S03]  /*44f0*/  FFMA R6, R6, R7, R5 ;  /* 0x0000000706067223 */ /* 0x002fc60000000005 */
[----:B------:R-:W-:Y:S04]  /*4500*/  LDS R19, [UR6+0x8] ;  /* 0x00000806ff137984 */ /* 0x000fe80008000800 */
[----:B------:R-:W1:Y:S01]  /*4510*/  LDS R18, [R18+UR7] ;  /* 0x0000000712127984 */ /* 0x000e620008000800 */
[----:B--2---:R-:W-:-:S03]  /*4520*/  FFMA R6, R9, R10, R6 ;  /* 0x0000000a09067223 */ /* 0x004fc60000000006 */
[----:B------:R-:W-:Y:S01]  /*4530*/  LDS R21, [UR6+0xc] ;  /* 0x00000c06ff157984 */ /* 0x000fe20008000800 */
[----:B------:R-:W-:-:S03]  /*4540*/  UIADD3 UR6, UPT, UPT, UR6, 0x20, URZ ;  /* 0x0000002006067890 */ /* 0x000fc6000fffe0ff */
[----:B------:R-:W2:Y:S01]  /*4550*/  LDS R20, [R20+UR7] ;  /* 0x0000000714147984 */ /* 0x000ea20008000800 */
[----:B---3--:R-:W-:-:S04]  /*4560*/  FFMA R6, R11, R8, R6 ;  /* 0x000000080b067223 */ /* 0x008fc80000000006 */
[----:B0-----:R-:W-:-:S04]  /*4570*/  FFMA R6, R13, R12, R6 ;  /* 0x0000000c0d067223 */ /* 0x001fc80000000006 */
[----:B----4-:R-:W-:-:S04]  /*4580*/  FFMA R6, R15, R14, R6 ;  /* 0x0000000e0f067223 */ /* 0x010fc80000000006 */
[----:B-----5:R-:W-:-:S04]  /*4590*/  FFMA R6, R17, R16, R6 ;  /* 0x0000001011067223 */ /* 0x020fc80000000006 */
[----:B-1----:R-:W-:-:S04]  /*45a0*/  FFMA R6, R19, R18, R6 ;  /* 0x0000001213067223 */ /* 0x002fc80000000006 */
[----:B--2---:R-:W-:Y:S01]  /*45b0*/  FFMA R5, R21, R20, R6 ;  /* 0x0000001415057223 */ /* 0x004fe20000000006 */
[----:B------:R-:W-:Y:S06]  /*45c0*/  BRA.U UP0, `(.L_x_40) ;  /* 0xfffffffd00747547 */ /* 0x000fec000b83ffff */
[----:B------:R-:W-:-:S07]  /*45d0*/  MOV R3, UR10 ;  /* 0x0000000a00037c02 */ /* 0x000fce0008000f00 */
.L_x_39:
[----:B------:R-:W-:-:S09]  /*45e0*/  UISETP.NE.AND UP0, UPT, UR16, URZ, UPT ;  /* 0x000000ff1000728c */ /* 0x000fd2000bf05270 */
[----:B------:R-:W-:Y:S05]  /*45f0*/  BRA.U !UP0, `(.L_x_41) ;  /* 0x0000000108c47547 */ /* 0x000fea000b800000 */
[----:B------:R-:W-:Y:S02]  /*4600*/  UIADD3 UR6, UPT, UPT, UR16, -0x1, URZ ;  /* 0xffffffff10067890 */ /* 0x000fe4000fffe0ff */
[----:B------:R-:W-:Y:S02]  /*4610*/  UISETP.NE.AND UP1, UPT, UR15, URZ, UPT ;  /* 0x000000ff0f00728c */ /* 0x000fe4000bf25270 */
[----:B------:R-:W-:-:S09]  /*4620*/  UISETP.GE.U32.AND UP0, UPT, UR6, 0x3, UPT ;  /* 0x000000030600788c */ /* 0x000fd2000bf06070 */
[----:B------:R-:W-:Y:S05]  /*4630*/  BRA.U !UP0, `(.L_x_42) ;  /* 0x0000000108507547 */ /* 0x000fea000b800000 */
[----:B------:R-:W0:Y:S02]  /*4640*/  LDC R6, c[0x0][0x3b0] ;  /* 0x0000ec00ff067b82 */ /* 0x000e240000000800 */
[----:B0-----:R-:W-:Y:S02]  /*4650*/  IMAD R4, R6, UR4, R3 ;  /* 0x0000000406047c24 */ /* 0x001fe4000f8e0203 */
[C---:B------:R-:W-:Y:S01]  /*4660*/  IMAD R6, R3.reuse, R6, UR4 ;  /* 0x0000000403067e24 */ /* 0x040fe2000f8e0206 */
[----:B------:R-:W-:Y:S02]  /*4670*/  IADD3 R3, PT, PT, R3, 0x4, RZ ;  /* 0x0000000403037810 */ /* 0x000fe40007ffe0ff */
[----:B------:R-:W-:Y:S02]  /*4680*/  LEA R4, R4, UR11, 0x2 ;  /* 0x0000000b04047c11 */ /* 0x000fe4000f8e10ff */
[----:B------:R-:W-:-:S03]  /*4690*/  LEA R7, R6, UR12, 0x2 ;  /* 0x0000000c06077c11 */ /* 0x000fc6000f8e10ff */
[----:B------:R-:W-:Y:S01]  /*46a0*/  LDS R6, [R4] ;  /* 0x0000000004067984 */ /* 0x000fe20000000800 */
[----:B------:R-:W-:-:S03]  /*46b0*/  IADD3 R10, PT, PT, R7, UR7, RZ ;  /* 0x00000007070a7c10 */ /* 0x000fc6000fffe0ff */
[----:B------:R-:W0:Y:S01]  /*46c0*/  LDS R8, [R7] ;  /* 0x0000000007087984 */ /* 0x000e220000000800 */
[----:B------:R-:W-:-:S03]  /*46d0*/  IADD3 R12, PT, PT, R10, UR7, RZ ;  /* 0x000000070a0c7c10 */ /* 0x000fc6000fffe0ff */
[----:B------:R-:W-:Y:S04]  /*46e0*/  LDS R11, [R7+UR7] ;  /* 0x00000007070b7984 */ /* 0x000fe80008000800 */
[----:B------:R-:W1:Y:S04]  /*46f0*/  LDS R9, [R4+0x4] ;  /* 0x0000040004097984 */ /* 0x000e680000000800 */
[----:B------:R-:W-:Y:S04]  /*4700*/  LDS R13, [R4+0x8] ;  /* 0x00000800040d7984 */ /* 0x000fe80000000800 */
[----:B------:R-:W2:Y:S04]  /*4710*/  LDS R10, [R10+UR7] ;  /* 0x000000070a0a7984 */ /* 0x000ea80008000800 */
[----:B------:R-:W-:Y:S04]  /*4720*/  LDS R15, [R4+0xc] ;  /* 0x00000c00040f7984 */ /* 0x000fe80000000800 */
[----:B------:R-:W3:Y:S01]  /*4730*/  LDS R12, [R12+UR7] ;  /* 0x000000070c0c7984 */ /* 0x000ee20008000800 */
[----:B0-----:R-:W-:-:S04]  /*4740*/  FFMA R6, R6, R8, R5 ;  /* 0x0000000806067223 */ /* 0x001fc80000000005 */
[----:B-1----:R-:W-:-:S04]  /*4750*/  FFMA R6, R9, R11, R6 ;  /* 0x0000000b09067223 */ /* 0x002fc80000000006 */
[----:B--2---:R-:W-:-:S04]  /*4760*/  FFMA R6, R13, R10, R6 ;  /* 0x0000000a0d067223 */ /* 0x004fc80000000006 */
[----:B---3--:R-:W-:-:S07]  /*4770*/  FFMA R5, R15, R12, R6 ;  /* 0x0000000c0f057223 */ /* 0x008fce0000000006 */
.L_x_42:
[----:B------:R-:W-:Y:S05]  /*4780*/  BRA.U !UP1, `(.L_x_41) ;  /* 0x0000000109607547 */ /* 0x000fea000b800000 */
[----:B------:R-:W-:Y:S02]  /*4790*/  UISETP.NE.AND UP0, UPT, UR15, 0x1, UPT ;  /* 0x000000010f00788c */ /* 0x000fe4000bf05270 */
[----:B------:R-:W-:-:S07]  /*47a0*/  UISETP.NE.AND UP1, UPT, UR14, URZ, UPT ;  /* 0x000000ff0e00728c */ /* 0x000fce000bf25270 */
[----:B------:R-:W-:Y:S05]  /*47b0*/  BRA.U !UP0, `(.L_x_43) ;  /* 0x0000000108307547 */ /* 0x000fea000b800000 */
[----:B------:R-:W0:Y:S02]  /*47c0*/  LDC R4, c[0x0][0x3b0] ;  /* 0x0000ec00ff047b82 */ /* 0x000e240000000800 */
[----:B0-----:R-:W-:Y:S02]  /*47d0*/  IMAD R6, R4, UR4, R3 ;  /* 0x0000000404067c24 */ /* 0x001fe4000f8e0203 */
[C---:B------:R-:W-:Y:S01]  /*47e0*/  IMAD R4, R3.reuse, R4, UR4 ;  /* 0x0000000403047e24 */ /* 0x040fe2000f8e0204 */
[----:B------:R-:W-:Y:S02]  /*47f0*/  IADD3 R3, PT, PT, R3, 0x2, RZ ;  /* 0x0000000203037810 */ /* 0x000fe40007ffe0ff */
[----:B------:R-:W-:Y:S02]  /*4800*/  LEA R6, R6, UR11, 0x2 ;  /* 0x0000000b06067c11 */ /* 0x000fe4000f8e10ff */
[----:B------:R-:W-:-:S03]  /*4810*/  LEA R7, R4, UR12, 0x2 ;  /* 0x0000000c04077c11 */ /* 0x000fc6000f8e10ff */
[----:B------:R-:W-:Y:S04]  /*4820*/  LDS R4, [R6] ;  /* 0x0000000006047984 */ /* 0x000fe80000000800 */
[----:B------:R-:W0:Y:S04]  /*4830*/  LDS R8, [R7] ;  /* 0x0000000007087984 */ /* 0x000e280000000800 */
[----:B------:R-:W-:Y:S04]  /*4840*/  LDS R9, [R6+0x4] ;  /* 0x0000040006097984 */ /* 0x000fe80000000800 */
[----:B------:R-:W1:Y:S01]  /*4850*/  LDS R10, [R7+UR7] ;  /* 0x00000007070a7984 */ /* 0x000e620008000800 */
[----:B0-----:R-:W-:-:S04]  /*4860*/  FFMA R4, R4, R8, R5 ;  /* 0x0000000804047223 */ /* 0x001fc80000000005 */
[----:B-1----:R-:W-:-:S07]  /*4870*/  FFMA R5, R9, R10, R4 ;  /* 0x0000000a09057223 */ /* 0x002fce0000000004 */
.L_x_43:
[----:B------:R-:W-:Y:S05]  /*4880*/  BRA.U !UP1, `(.L_x_41) ;  /* 0x0000000109207547 */ /* 0x000fea000b800000 */
[----:B------:R-:W0:Y:S02]  /*4890*/  LDC R6, c[0x0][0x3b0] ;  /* 0x0000ec00ff067b82 */ /* 0x000e240000000800 */
[----:B0-----:R-:W-:Y:S02]  /*48a0*/  IMAD R4, R6, UR4, R3 ;  /* 0x0000000406047c24 */ /* 0x001fe4000f8e0203 */
[----:B------:R-:W-:-:S03]  /*48b0*/  IMAD R3, R3, R6, UR4 ;  /* 0x0000000403037e24 */ /* 0x000fc6000f8e0206 */
[----:B------:R-:W-:Y:S02]  /*48c0*/  LEA R4, R4, UR11, 0x2 ;  /* 0x0000000b04047c11 */ /* 0x000fe4000f8e10ff */
[----:B------:R-:W-:-:S04]  /*48d0*/  LEA R3, R3, UR12, 0x2 ;  /* 0x0000000c03037c11 */ /* 0x000fc8000f8e10ff */
[----:B------:R-:W-:Y:S04]  /*48e0*/  LDS R4, [R4] ;  /* 0x0000000004047984 */ /* 0x000fe80000000800 */
[----:B------:R-:W0:Y:S02]  /*48f0*/  LDS R3, [R3] ;  /* 0x0000000003037984 */ /* 0x000e240000000800 */
[----:B0-----:R-:W-:-:S07]  /*4900*/  FFMA R5, R4, R3, R5 ;  /* 0x0000000304057223 */ /* 0x001fce0000000005 */
.L_x_41:
[----:B------:R-:W0:Y:S01]  /*4910*/  LDC R3, c[0x0][0x3c4] ;  /* 0x0000f100ff037b82 */ /* 0x000e220000000800 */
[----:B------:R-:W-:Y:S01]  /*4920*/  FMUL R5, R2, R5 ;  /* 0x0000000502057220 */ /* 0x000fe20000400000 */
[----:B0-----:R-:W-:Y:S01]  /*4930*/  IMAD R3, R0, R3, UR4 ;  /* 0x0000000400037e24 */ /* 0x001fe2000f8e0203 */
[----:B------:R-:W-:-:S04]  /*4940*/  UIADD3 UR4, UPT, UPT, UR4, 0x1, URZ ;  /* 0x0000000104047890 */ /* 0x000fc8000fffe0ff */
[----:B------:R-:W-:-:S05]  /*4950*/  LEA R4, R3, UR5, 0x2 ;  /* 0x0000000503047c11 */ /* 0x000fca000f8e10ff */
[----:B------:R0:W-:Y:S01]  /*4960*/  STS [R4], R5 ;  /* 0x0000000504007388 */ /* 0x0001e20000000800 */
[----:B------:R-:W-:Y:S05]  /*4970*/  BRA `(.L_x_44) ;  /* 0xfffffff800587947 */ /* 0x000fea000383ffff */
        .weak           $__internal_0_$__cuda_sm20_rcp_rn_f32_slowpath
        .type           $__internal_0_$__cuda_sm20_rcp_rn_f32_slowpath,@function
        .size           $__internal_0_$__cuda_sm20_rcp_rn_f32_slowpath,(.L_x_50 - $__internal_0_$__cuda_sm20_rcp_rn_f32_slowpath)
$__internal_0_$__cuda_sm20_rcp_rn_f32_slowpath:
[----:B------:R-:W-:Y:S01]  /*4980*/  SHF.L.U32 R2, R0, 0x1, RZ ;  /* 0x0000000100027819 */ /* 0x000fe200000006ff */
[----:B------:R-:W-:Y:S03]  /*4990*/  BSSY.RECONVERGENT B1, `(.L_x_45) ;  /* 0x0000030000017945 */ /* 0x000fe60003800200 */
[----:B------:R-:W-:-:S04]  /*49a0*/  SHF.R.U32.HI R2, RZ, 0x18, R2 ;  /* 0x00000018ff027819 */ /* 0x000fc80000011602 */
[----:B------:R-:W-:-:S13]  /*49b0*/  ISETP.NE.U32.AND P0, PT, R2, RZ, PT ;  /* 0x000000ff0200720c */ /* 0x000fda0003f05070 */
[----:B------:R-:W-:Y:S05]  /*49c0*/  @P0 BRA `(.L_x_46) ;  /* 0x0000000000280947 */ /* 0x000fea0003800000 */
[----:B------:R-:W-:-:S04]  /*49d0*/  SHF.L.U32 R2, R0, 0x1, RZ ;  /* 0x0000000100027819 */ /* 0x000fc800000006ff */
[----:B------:R-:W-:-:S13]  /*49e0*/  ISETP.NE.AND P0, PT, R2, RZ, PT ;  /* 0x000000ff0200720c */ /* 0x000fda0003f05270 */
[----:B------:R-:W-:Y:S01]  /*49f0*/  @P0 FFMA R9, R0, 1.84467440737095516160e+19, RZ ;  /* 0x5f80000000090823 */ /* 0x000fe200000000ff */
[----:B------:R-:W-:Y:S08]  /*4a00*/  @!P0 MUFU.RCP R3, R0 ;  /* 0x0000000000038308 */ /* 0x000ff00000001000 */
[----:B------:R-:W0:Y:S02]  /*4a10*/  @P0 MUFU.RCP R2, R9 ;  /* 0x0000000900020308 */ /* 0x000e240000001000 */
[----:B0-----:R-:W-:-:S04]  /*4a20*/  @P0 FFMA R10, R9, R2, -1 ;  /* 0xbf800000090a0423 */ /* 0x001fc80000000002 */
[----:B------:R-:W-:-:S04]  /*4a30*/  @P0 FADD.FTZ R11, -R10, -RZ ;  /* 0x800000ff0a0b0221 */ /* 0x000fc80000010100 */
[----:B------:R-:W-:-:S04]  /*4a40*/  @P0 FFMA R2, R2, R11, R2 ;  /* 0x0000000b02020223 */ /* 0x000fc80000000002 */
[----:B------:R-:W-:Y:S01]  /*4a50*/  @P0 FFMA R3, R2, 1.84467440737095516160e+19, RZ ;  /* 0x5f80000002030823 */ /* 0x000fe200000000ff */
[----:B------:R-:W-:Y:S06]  /*4a60*/  BRA `(.L_x_47) ;  /* 0x0000000000887947 */ /* 0x000fec0003800000 */
.L_x_46:
[----:B------:R-:W-:-:S04]  /*4a70*/  IADD3 R3, PT, PT, R2, -0xfd, RZ ;  /* 0xffffff0302037810 */ /* 0x000fc80007ffe0ff */
[----:B------:R-:W-:-:S13]  /*4a80*/  ISETP.GT.U32.AND P0, PT, R3, 0x1, PT ;  /* 0x000000010300780c */ /* 0x000fda0003f04070 */
[----:B------:R-:W-:Y:S05]  /*4a90*/  @P0 BRA `(.L_x_48) ;  /* 0x0000000000780947 */ /* 0x000fea0003800000 */
[----:B------:R-:W-:Y:S01]  /*4aa0*/  LOP3.LUT R9, R0, 0x7fffff, RZ, 0xc0, !PT ;  /* 0x007fffff00097812 */ /* 0x000fe200078ec0ff */
[----:B------:R-:W-:-:S03]  /*4ab0*/  HFMA2 R22, -RZ, RZ, 0, 1.78813934326171875e-07 ;  /* 0x00000003ff167431 */ /* 0x000fc600000001ff */
[----:B------:R-:W-:-:S04]  /*4ac0*/  LOP3.LUT R9, R9, 0x3f800000, RZ, 0xfc, !PT ;  /* 0x3f80000009097812 */ /* 0x000fc800078efcff */
[----:B------:R-:W0:Y:S01]  /*4ad0*/  MUFU.RCP R10, R9 ;  /* 0x00000009000a7308 */ /* 0x000e220000001000 */
[----:B------:R-:W-:Y:S01]  /*4ae0*/  SHF.L.U32 R19, R22, R3, RZ ;  /* 0x0000000316137219 */ /* 0x000fe200000006ff */
[----:B0-----:R-:W-:-:S04]  /*4af0*/  FFMA R11, R9, R10, -1 ;  /* 0xbf800000090b7423 */ /* 0x001fc8000000000a */
[----:B------:R-:W-:-:S04]  /*4b00*/  FADD.FTZ R11, -R11, -RZ ;  /* 0x800000ff0b0b7221 */ /* 0x000fc80000010100 */
[CCC-:B------:R-:W-:Y:S01]  /*4b10*/  FFMA.RM R18, R10.reuse, R11.reuse, R10.reuse ;  /* 0x0000000b0a127223 */ /* 0x1c0fe2000000400a */
[----:B------:R-:W-:-:S04]  /*4b20*/  FFMA.RP R11, R10, R11, R10 ;  /* 0x0000000b0a0b7223 */ /* 0x000fc8000000800a */
[C---:B------:R-:W-:Y:S02]  /*4b30*/  LOP3.LUT R10, R18.reuse, 0x7fffff, RZ, 0xc0, !PT ;  /* 0x007fffff120a7812 */ /* 0x040fe400078ec0ff */
[----:B------:R-:W-:Y:S02]  /*4b40*/  FSETP.NEU.FTZ.AND P0, PT, R18, R11, PT ;  /* 0x0000000b1200720b */ /* 0x000fe40003f1d000 */
[----:B------:R-:W-:Y:S02]  /*4b50*/  LOP3.LUT R10, R10, 0x800000, RZ, 0xfc, !PT ;  /* 0x008000000a0a7812 */ /* 0x000fe400078efcff */
[----:B------:R-:W-:Y:S02]  /*4b60*/  SEL R11, RZ, 0xffffffff, !P0 ;  /* 0xffffffffff0b7807 */ /* 0x000fe40004000000 */
[----:B------:R-:W-:Y:S02]  /*4b70*/  LOP3.LUT R18, R19, R10, RZ, 0xc0, !PT ;  /* 0x0000000a13127212 */ /* 0x000fe400078ec0ff */
[----:B------:R-:W-:-:S02]  /*4b80*/  IADD3 R11, PT, PT, -R11, RZ, RZ ;  /* 0x000000ff0b0b7210 */ /* 0x000fc40007ffe1ff */
[-C--:B------:R-:W-:Y:S02]  /*4b90*/  SHF.R.U32.HI R18, RZ, R3.reuse, R18 ;  /* 0x00000003ff127219 */ /* 0x080fe40000011612 */
[----:B------:R-:W-:Y:S02]  /*4ba0*/  LOP3.LUT P1, RZ, R11, R3, R10, 0xf8, !PT ;  /* 0x000000030bff7212 */ /* 0x000fe4000782f80a */
[C---:B------:R-:W-:Y:S02]  /*4bb0*/  LOP3.LUT P0, RZ, R18.reuse, 0x1, RZ, 0xc0, !PT ;  /* 0x0000000112ff7812 */ /* 0x040fe4000780c0ff */
[----:B------:R-:W-:-:S04]  /*4bc0*/  LOP3.LUT P2, RZ, R18, 0x2, RZ, 0xc0, !PT ;  /* 0x0000000212ff7812 */ /* 0x000fc8000784c0ff */
[----:B------:R-:W-:Y:S02]  /*4bd0*/  PLOP3.LUT P0, PT, P0, P1, P2, 0xe0, 0x0 ;  /* 0x000000000000781c */ /* 0x000fe40000703c20 */
[----:B------:R-:W-:Y:S02]  /*4be0*/  LOP3.LUT P1, RZ, R0, 0x7fffff, RZ, 0xc0, !PT ;  /* 0x007fffff00ff7812 */ /* 0x000fe4000782c0ff */
[----:B------:R-:W-:-:S04]  /*4bf0*/  SEL R3, RZ, 0x1, !P0 ;  /* 0x00000001ff037807 */ /* 0x000fc80004000000 */
[----:B------:R-:W-:-:S04]  /*4c00*/  IADD3 R3, PT, PT, -R3, RZ, RZ ;  /* 0x000000ff03037210 */ /* 0x000fc80007ffe1ff */
[----:B------:R-:W-:Y:S02]  /*4c10*/  ISETP.GE.AND P0, PT, R3, RZ, PT ;  /* 0x000000ff0300720c */ /* 0x000fe40003f06270 */
[----:B------:R-:W-:-:S04]  /*4c20*/  IADD3 R3, PT, PT, R2, -0xfc, RZ ;  /* 0xffffff0402037810 */ /* 0x000fc80007ffe0ff */
[----:B------:R-:W-:-:S07]  /*4c30*/  SHF.R.U32.HI R3, RZ, R3, R10 ;  /* 0x00000003ff037219 */ /* 0x000fce000001160a */
[----:B------:R-:W-:-:S04]  /*4c40*/  @!P0 IADD3 R3, PT, PT, R3, 0x1, RZ ;  /* 0x0000000103038810 */ /* 0x000fc80007ffe0ff */
[----:B------:R-:W-:-:S04]  /*4c50*/  @!P1 SHF.L.U32 R3, R3, 0x1, RZ ;  /* 0x0000000103039819 */ /* 0x000fc800000006ff */
[----:B------:R-:W-:Y:S01]  /*4c60*/  LOP3.LUT R3, R3, 0x80000000, R0, 0xf8, !PT ;  /* 0x8000000003037812 */ /* 0x000fe200078ef800 */
[----:B------:R-:W-:Y:S06]  /*4c70*/  BRA `(.L_x_47) ;  /* 0x0000000000047947 */ /* 0x000fec0003800000 */
.L_x_48:
[----:B------:R0:W1:Y:S02]  /*4c80*/  MUFU.RCP R3, R0 ;  /* 0x0000000000037308 */ /* 0x0000640000001000 */
.L_x_47:
[----:B------:R-:W-:Y:S05]  /*4c90*/  BSYNC.RECONVERGENT B1 ;  /* 0x0000000000017941 */ /* 0x000fea0003800200 */
.L_x_45:
[----:B------:R-:W-:-:S04]  /*4ca0*/  MOV R9, 0x0 ;  /* 0x0000000000097802 */ /* 0x000fc80000000f00 */
[----:B01----:R-:W-:Y:S05]  /*4cb0*/  RET.REL.NODEC R8 `(_Z11flashKernelIfEvPKT_S2_S2_PS0_S3_S3_iiiiii) ;  /* 0xffffffb008d07950 */ /* 0x003fea0003c3ffff */
.L_x_49:
[----:B------:R-:W-:-:S00]  /*4cc0*/  BRA `(.L_x_49) ;  /* 0xfffffffc00fc7947 */ /* 0x000fc0000383ffff */
[----:B------:R-:W-:-:S00]  /*4cd0*/  NOP ;  /* 0x0000000000007918 */ /* 0x000fc00000000000 */
        /* <DEDUP_REMOVED lines=10> */
.L_x_50:


//--------------------- .nv.shared._Z11flashKernelIfEvPKT_S2_S2_PS0_S3_S3_iiiiii --------------------------
	.section	.nv.shared._Z11flashKernelIfEvPKT_S2_S2_PS0_S3_S3_iiiiii,"aw",@nobits
	.sectionflags	@""
	.align	16
	.zero		1024


//--------------------- .nv.shared.reserved.0     --------------------------
	.section	.nv.shared.reserved.0,"aw",@nobits
	.weak		__nv_reservedSMEM_offset_0_alias
	.size		__nv_reservedSMEM_offset_0_alias, 0, 64
	.other		__nv_reservedSMEM_offset_0_alias,@"STO_CUDA_RESERVED_SHARED STV_DEFAULT"
__nv_reservedSMEM_offset_0_alias:
	.zero		0
	.zero		64


//--------------------- .nv.constant0._Z11flashKernelIfEvPKT_S2_S2_PS0_S3_S3_iiiiii --------------------------
	.section	.nv.constant0._Z11flashKernelIfEvPKT_S2_S2_PS0_S3_S3_iiiiii,"a",@progbits
	.sectionflags	@""
	.align	4
.nv.constant0._Z11flashKernelIfEvPKT_S2_S2_PS0_S3_S3_iiiiii:
	.zero		968


//--------------------- SYMBOLS --------------------------

	.type		.nv.reservedSmem.offset0,@object
	.size		.nv.reservedSmem.offset0,0x4
	.type		.nv.reservedSmem.cap,@object
	.size		.nv.reservedSmem.cap,0x4
